// auto-generated by cutlass_sweep.gemm — config: {"arch": "sm_100", "cluster_m": 8, "cluster_n": 1, "dtype": "nvfp4", "dtype_b": "nvfp4", "layout": "nt", "stages": 0, "tile_k": 128, "tile_m": 256, "tile_n": 64}
#include "cutlass/cutlass.h"
#include "cutlass/gemm/collective/collective_builder.hpp"
#include "cutlass/gemm/device/gemm_universal_adapter.h"
#include "cutlass/gemm/kernel/gemm_universal.hpp"
#include "cutlass/epilogue/collective/collective_builder.hpp"

using ElemA = cutlass::nv_float4_t<cutlass::float_e2m1_t>;
using ElemB = cutlass::nv_float4_t<cutlass::float_e2m1_t>;
using ElemCD = cutlass::bfloat16_t;
using Acc  = float;
using TileShape    = cute::Shape<cute::_256, cute::_64, cute::_128>;
using ClusterShape = cute::Shape<cute::_8, cute::_1, cute::_1>;

using CollectiveEpilogue = typename cutlass::epilogue::collective::CollectiveBuilder<
    cutlass::arch::Sm100, cutlass::arch::OpClassTensorOp,
    TileShape, ClusterShape,
    cutlass::epilogue::collective::EpilogueTileAuto,
    Acc, Acc,
    ElemCD, cutlass::layout::RowMajor, 128 / cutlass::sizeof_bits<ElemCD>::value,
    ElemCD, cutlass::layout::RowMajor, 128 / cutlass::sizeof_bits<ElemCD>::value,
    cutlass::epilogue::collective::EpilogueScheduleAuto
  >::CollectiveOp;

using CollectiveMainloop = typename cutlass::gemm::collective::CollectiveBuilder<
    cutlass::arch::Sm100, cutlass::arch::OpClassBlockScaledTensorOp,
    ElemA, cutlass::layout::RowMajor, 32,
    ElemB, cutlass::layout::ColumnMajor, 32,
    Acc,
    TileShape, ClusterShape,
    cutlass::gemm::collective::StageCountAutoCarveout<static_cast<int>(sizeof(typename CollectiveEpilogue::SharedStorage))>,
    cutlass::gemm::collective::KernelScheduleAuto
  >::CollectiveOp;

using GemmKernel = cutlass::gemm::kernel::GemmUniversal<
    cute::Shape<int,int,int,int>,
    CollectiveMainloop,
    CollectiveEpilogue
>;
using Gemm = cutlass::gemm::device::GemmUniversalAdapter<GemmKernel>;

// Force the device kernel symbol into the cubin without needing a host main.
auto* _anchor = &cutlass::device_kernel<GemmKernel>;


// ===== COMPILED SASS (sm_100a) =====

	.target	sm_100a

	.elftype	@"ET_EXEC"


//--------------------- .note.nv.tkinfo           --------------------------
	.section	.note.nv.tkinfo,"",@"SHT_NOTE"
	.sectionflags	@"SHF_NOTE_NV_TKINFO"
	.tkinfo
        /*0018*/ 	.word	0x00000002
        /*0030*/ 	.string	""
        /*0030*/ 	.string	"ptxas"
        /*0030*/ 	.string	"Cuda compilation tools, release 13.0, V13.0.88"
        /*0030*/ 	.string	"Build cuda_13.0.r13.0/compiler.36424714_0"
        /*0030*/ 	.string	"-arch sm_100a -m 64 "



//--------------------- .note.nv.cuinfo           --------------------------
	.section	.note.nv.cuinfo,"",@"SHT_NOTE"
	.sectionflags	@"SHF_NOTE_NV_CUINFO"
        /*0018*/ 	.short	0x0002
        /*001a*/ 	.short	0x0064
        /*001c*/ 	.short	0x0082
	.zero		2


//--------------------- .nv.info                  --------------------------
	.section	.nv.info,"",@"SHT_CUDA_INFO"
	.align	4


	//----- nvinfo : EIATTR_REGCOUNT
	.align		4
        /*0000*/ 	.byte	0x04, 0x2f
        /*0002*/ 	.short	(.L_19 - .L_18)
	.align		4
.L_18:
        /*0004*/ 	.word	index@(_ZN7cutlass13device_kernelINS_4gemm6kernel13GemmUniversalIN4cute5tupleIJiiiiEEENS1_10collective13CollectiveMmaINS1_46MainloopSm100TmaUmmaWarpSpecializedBlockScaledILi16ELi2ELi2ENS5_IJNS4_1CILi8EEENSA_ILi1EEESC_EEEEENS5_IJNSA_ILi256EEENSA_ILi64EEENSA_ILi128EEEEEENS5_IJNS_12float_e2m1_tENS_13float_ue4m3_tEEEENS5_IJNS5_IJlSC_lEEENS4_6LayoutINS5_IJNS5_IJNS5_IJNSA_ILi32EEENSA_ILi4EEEEEEiEEENS5_IJNS5_IJNSA_ILi16EEESP_EEEiEEENS5_IJSC_iEEEEEENS5_IJSU_NS5_IJNS5_IJNSA_ILi0EEESC_EEENSA_ILi512EEEEEENS5_IJSX_iEEEEEEEEEEESL_S14_NS4_8TiledMMAINS4_8MMA_AtomIJNS4_23SM100_MMA_MXF4_2x1SM_SSISJ_SJ_fSK_Li256ELi64ELi16ELNS4_4UMMA5MajorE0ELS19_0ELNS18_7ScaleInE0ELS1A_0EEEEEENSN_INS5_IJSC_SC_SC_EEENS5_IJSX_SX_SX_EEEEENS5_IJNS4_10UnderscoreES1G_S1G_EEEEENS5_IJNS4_18SM100_TMA_2SM_LOADES1J_EEENS5_IJNS4_14ComposedLayoutINS4_7SwizzleILi2ELi4ELi3EEENS4_18smem_ptr_flag_bitsILi4EEENSN_INS5_IJSB_SH_EEENS5_IJSH_SC_EEEEEEENSN_INS5_IJNS5_IJNS5_IJSQ_SC_EEEST_EEESC_NS5_IJSC_NSA_ILi2EEEEEEEEENS5_IJNS5_IJNS5_IJST_SZ_EEESY_EEESX_NS5_IJSP_SZ_EEEEEEEEEEEvNS4_8identityENS5_IJNS4_28SM100_TMA_2SM_LOAD_MULTICASTES26_EEES24_vS25_EENS_8epilogue10collective18CollectiveEpilogueINS29_23Sm100TmaWarpSpecializedILi3ELi2ELi32ELb1ELb0EEEJNS5_IJSH_SG_SH_EEENS5_IJNSN_ISH_SC_EENSN_ISO_SC_EEEEENS_10bfloat16_tESM_S2I_SM_NS29_6fusion15FusionCallbacksIS2D_NS2J_17LinearCombinationIS2I_fS2I_fLNS_15FloatRoundStyleE2EEES2E_S2H_JEEENS4_5SM1004TMEM4LOAD26SM100_TMEM_LOAD_32dp32b32xENS4_13SM90_TMA_LOADENS1L_IS1N_NS1O_ILi16EEENSN_INS5_IJSB_SO_EEENS5_IJSO_SC_EEEEEEENS4_39AutoVectorizingCopyWithAssumedAlignmentILi128EEENS4_14SM90_TMA_STOREES2Y_S30_S30_EEEvvEEEEvNT_6ParamsE)
        /*0008*/ 	.word	0x0000007a


	//----- nvinfo : EIATTR_FRAME_SIZE
	.align		4
.L_19:
        /*000c*/ 	.byte	0x04, 0x11
        /*000e*/ 	.short	(.L_21 - .L_20)
	.align		4
.L_20:
        /*0010*/ 	.word	index@($__internal_2_$__cuda_sm10x_tcgen05_guardrail_trap_unallocated_columns_being_dealloced)
        /*0014*/ 	.word	0x00000000


	//----- nvinfo : EIATTR_FRAME_SIZE
	.align		4
.L_21:
        /*0018*/ 	.byte	0x04, 0x11
        /*001a*/ 	.short	(.L_23 - .L_22)
	.align		4
.L_22:
        /*001c*/ 	.word	index@($__internal_1_$__cuda_sm10x_tcgen05_guardrail_trap_phase_invalid_during_alloc)
        /*0020*/ 	.word	0x00000000


	//----- nvinfo : EIATTR_FRAME_SIZE
	.align		4
.L_23:
        /*0024*/ 	.byte	0x04, 0x11
        /*0026*/ 	.short	(.L_25 - .L_24)
	.align		4
.L_24:
        /*0028*/ 	.word	index@($__internal_0_$__cuda_sm10x_tcgen05_guardrail_trap_col_being_dealloced_not_returned_by_alloc)
        /*002c*/ 	.word	0x00000000


	//----- nvinfo : EIATTR_FRAME_SIZE
	.align		4
.L_25:
        /*0030*/ 	.byte	0x04, 0x11
        /*0032*/ 	.short	(.L_27 - .L_26)
	.align		4
.L_26:
        /*0034*/ 	.word	index@(_ZN7cutlass13device_kernelINS_4gemm6kernel13GemmUniversalIN4cute5tupleIJiiiiEEENS1_10collective13CollectiveMmaINS1_46MainloopSm100TmaUmmaWarpSpecializedBlockScaledILi16ELi2ELi2ENS5_IJNS4_1CILi8EEENSA_ILi1EEESC_EEEEENS5_IJNSA_ILi256EEENSA_ILi64EEENSA_ILi128EEEEEENS5_IJNS_12float_e2m1_tENS_13float_ue4m3_tEEEENS5_IJNS5_IJlSC_lEEENS4_6LayoutINS5_IJNS5_IJNS5_IJNSA_ILi32EEENSA_ILi4EEEEEEiEEENS5_IJNS5_IJNSA_ILi16EEESP_EEEiEEENS5_IJSC_iEEEEEENS5_IJSU_NS5_IJNS5_IJNSA_ILi0EEESC_EEENSA_ILi512EEEEEENS5_IJSX_iEEEEEEEEEEESL_S14_NS4_8TiledMMAINS4_8MMA_AtomIJNS4_23SM100_MMA_MXF4_2x1SM_SSISJ_SJ_fSK_Li256ELi64ELi16ELNS4_4UMMA5MajorE0ELS19_0ELNS18_7ScaleInE0ELS1A_0EEEEEENSN_INS5_IJSC_SC_SC_EEENS5_IJSX_SX_SX_EEEEENS5_IJNS4_10UnderscoreES1G_S1G_EEEEENS5_IJNS4_18SM100_TMA_2SM_LOADES1J_EEENS5_IJNS4_14ComposedLayoutINS4_7SwizzleILi2ELi4ELi3EEENS4_18smem_ptr_flag_bitsILi4EEENSN_INS5_IJSB_SH_EEENS5_IJSH_SC_EEEEEEENSN_INS5_IJNS5_IJNS5_IJSQ_SC_EEEST_EEESC_NS5_IJSC_NSA_ILi2EEEEEEEEENS5_IJNS5_IJNS5_IJST_SZ_EEESY_EEESX_NS5_IJSP_SZ_EEEEEEEEEEEvNS4_8identityENS5_IJNS4_28SM100_TMA_2SM_LOAD_MULTICASTES26_EEES24_vS25_EENS_8epilogue10collective18CollectiveEpilogueINS29_23Sm100TmaWarpSpecializedILi3ELi2ELi32ELb1ELb0EEEJNS5_IJSH_SG_SH_EEENS5_IJNSN_ISH_SC_EENSN_ISO_SC_EEEEENS_10bfloat16_tESM_S2I_SM_NS29_6fusion15FusionCallbacksIS2D_NS2J_17LinearCombinationIS2I_fS2I_fLNS_15FloatRoundStyleE2EEES2E_S2H_JEEENS4_5SM1004TMEM4LOAD26SM100_TMEM_LOAD_32dp32b32xENS4_13SM90_TMA_LOADENS1L_IS1N_NS1O_ILi16EEENSN_INS5_IJSB_SO_EEENS5_IJSO_SC_EEEEEEENS4_39AutoVectorizingCopyWithAssumedAlignmentILi128EEENS4_14SM90_TMA_STOREES2Y_S30_S30_EEEvvEEEEvNT_6ParamsE)
        /*0038*/ 	.word	0x00000000


	//----- nvinfo : EIATTR_MIN_STACK_SIZE
	.align		4
.L_27:
        /*003c*/ 	.byte	0x04, 0x12
        /*003e*/ 	.short	(.L_29 - .L_28)
	.align		4
.L_28:
        /*0040*/ 	.word	index@(_ZN7cutlass13device_kernelINS_4gemm6kernel13GemmUniversalIN4cute5tupleIJiiiiEEENS1_10collective13CollectiveMmaINS1_46MainloopSm100TmaUmmaWarpSpecializedBlockScaledILi16ELi2ELi2ENS5_IJNS4_1CILi8EEENSA_ILi1EEESC_EEEEENS5_IJNSA_ILi256EEENSA_ILi64EEENSA_ILi128EEEEEENS5_IJNS_12float_e2m1_tENS_13float_ue4m3_tEEEENS5_IJNS5_IJlSC_lEEENS4_6LayoutINS5_IJNS5_IJNS5_IJNSA_ILi32EEENSA_ILi4EEEEEEiEEENS5_IJNS5_IJNSA_ILi16EEESP_EEEiEEENS5_IJSC_iEEEEEENS5_IJSU_NS5_IJNS5_IJNSA_ILi0EEESC_EEENSA_ILi512EEEEEENS5_IJSX_iEEEEEEEEEEESL_S14_NS4_8TiledMMAINS4_8MMA_AtomIJNS4_23SM100_MMA_MXF4_2x1SM_SSISJ_SJ_fSK_Li256ELi64ELi16ELNS4_4UMMA5MajorE0ELS19_0ELNS18_7ScaleInE0ELS1A_0EEEEEENSN_INS5_IJSC_SC_SC_EEENS5_IJSX_SX_SX_EEEEENS5_IJNS4_10UnderscoreES1G_S1G_EEEEENS5_IJNS4_18SM100_TMA_2SM_LOADES1J_EEENS5_IJNS4_14ComposedLayoutINS4_7SwizzleILi2ELi4ELi3EEENS4_18smem_ptr_flag_bitsILi4EEENSN_INS5_IJSB_SH_EEENS5_IJSH_SC_EEEEEEENSN_INS5_IJNS5_IJNS5_IJSQ_SC_EEEST_EEESC_NS5_IJSC_NSA_ILi2EEEEEEEEENS5_IJNS5_IJNS5_IJST_SZ_EEESY_EEESX_NS5_IJSP_SZ_EEEEEEEEEEEvNS4_8identityENS5_IJNS4_28SM100_TMA_2SM_LOAD_MULTICASTES26_EEES24_vS25_EENS_8epilogue10collective18CollectiveEpilogueINS29_23Sm100TmaWarpSpecializedILi3ELi2ELi32ELb1ELb0EEEJNS5_IJSH_SG_SH_EEENS5_IJNSN_ISH_SC_EENSN_ISO_SC_EEEEENS_10bfloat16_tESM_S2I_SM_NS29_6fusion15FusionCallbacksIS2D_NS2J_17LinearCombinationIS2I_fS2I_fLNS_15FloatRoundStyleE2EEES2E_S2H_JEEENS4_5SM1004TMEM4LOAD26SM100_TMEM_LOAD_32dp32b32xENS4_13SM90_TMA_LOADENS1L_IS1N_NS1O_ILi16EEENSN_INS5_IJSB_SO_EEENS5_IJSO_SC_EEEEEEENS4_39AutoVectorizingCopyWithAssumedAlignmentILi128EEENS4_14SM90_TMA_STOREES2Y_S30_S30_EEEvvEEEEvNT_6ParamsE)
        /*0044*/ 	.word	0x00000000
.L_29:


//--------------------- .nv.compat                --------------------------
	.section	.nv.compat,"",@"SHT_CUDA_COMPAT_INFO"
	.align	4
        /*0000*/ 	.byte	0x02, 0x09, 0x01, 0x00, 0x02, 0x02, 0x02, 0x00, 0x02, 0x05, 0x05, 0x00, 0x03, 0x07, 0x01, 0x01
        /*0010*/ 	.byte	0x02, 0x03, 0x01, 0x00, 0x02, 0x06, 0x01, 0x00, 0x04, 0x0b, 0x08, 0x00, 0x09, 0x00, 0x00, 0x00
        /*0020*/ 	.byte	0x00, 0x00, 0x00, 0x00


//--------------------- .nv.info._ZN7cutlass13device_kernelINS_4gemm6kernel13GemmUniversalIN4cute5tupleIJiiiiEEENS1_10collective13CollectiveMmaINS1_46MainloopSm100TmaUmmaWarpSpecializedBlockScaledILi16ELi2ELi2ENS5_IJNS4_1CILi8EEENSA_ILi1EEESC_EEEEENS5_IJNSA_ILi256EEENSA_ILi64EEENSA_ILi128EEEEEENS5_IJNS_12float_e2m1_tENS_13float_ue4m3_tEEEENS5_IJNS5_IJlSC_lEEENS4_6LayoutINS5_IJNS5_IJNS5_IJNSA_ILi32EEENSA_ILi4EEEEEEiEEENS5_IJNS5_IJNSA_ILi16EEESP_EEEiEEENS5_IJSC_iEEEEEENS5_IJSU_NS5_IJNS5_IJNSA_ILi0EEESC_EEENSA_ILi512EEEEEENS5_IJSX_iEEEEEEEEEEESL_S14_NS4_8TiledMMAINS4_8MMA_AtomIJNS4_23SM100_MMA_MXF4_2x1SM_SSISJ_SJ_fSK_Li256ELi64ELi16ELNS4_4UMMA5MajorE0ELS19_0ELNS18_7ScaleInE0ELS1A_0EEEEEENSN_INS5_IJSC_SC_SC_EEENS5_IJSX_SX_SX_EEEEENS5_IJNS4_10UnderscoreES1G_S1G_EEEEENS5_IJNS4_18SM100_TMA_2SM_LOADES1J_EEENS5_IJNS4_14ComposedLayoutINS4_7SwizzleILi2ELi4ELi3EEENS4_18smem_ptr_flag_bitsILi4EEENSN_INS5_IJSB_SH_EEENS5_IJSH_SC_EEEEEEENSN_INS5_IJNS5_IJNS5_IJSQ_SC_EEEST_EEESC_NS5_IJSC_NSA_ILi2EEEEEEEEENS5_IJNS5_IJNS5_IJST_SZ_EEESY_EEESX_NS5_IJSP_SZ_EEEEEEEEEEEvNS4_8identityENS5_IJNS4_28SM100_TMA_2SM_LOAD_MULTICASTES26_EEES24_vS25_EENS_8epilogue10collective18CollectiveEpilogueINS29_23Sm100TmaWarpSpecializedILi3ELi2ELi32ELb1ELb0EEEJNS5_IJSH_SG_SH_EEENS5_IJNSN_ISH_SC_EENSN_ISO_SC_EEEEENS_10bfloat16_tESM_S2I_SM_NS29_6fusion15FusionCallbacksIS2D_NS2J_17LinearCombinationIS2I_fS2I_fLNS_15FloatRoundStyleE2EEES2E_S2H_JEEENS4_5SM1004TMEM4LOAD26SM100_TMEM_LOAD_32dp32b32xENS4_13SM90_TMA_LOADENS1L_IS1N_NS1O_ILi16EEENSN_INS5_IJSB_SO_EEENS5_IJSO_SC_EEEEEEENS4_39AutoVectorizingCopyWithAssumedAlignmentILi128EEENS4_14SM90_TMA_STOREES2Y_S30_S30_EEEvvEEEEvNT_6ParamsE --------------------------
	.section	.nv.info._ZN7cutlass13device_kernelINS_4gemm6kernel13GemmUniversalIN4cute5tupleIJiiiiEEENS1_10collective13CollectiveMmaINS1_46MainloopSm100TmaUmmaWarpSpecializedBlockScaledILi16ELi2ELi2ENS5_IJNS4_1CILi8EEENSA_ILi1EEESC_EEEEENS5_IJNSA_ILi256EEENSA_ILi64EEENSA_ILi128EEEEEENS5_IJNS_12float_e2m1_tENS_13float_ue4m3_tEEEENS5_IJNS5_IJlSC_lEEENS4_6LayoutINS5_IJNS5_IJNS5_IJNSA_ILi32EEENSA_ILi4EEEEEEiEEENS5_IJNS5_IJNSA_ILi16EEESP_EEEiEEENS5_IJSC_iEEEEEENS5_IJSU_NS5_IJNS5_IJNSA_ILi0EEESC_EEENSA_ILi512EEEEEENS5_IJSX_iEEEEEEEEEEESL_S14_NS4_8TiledMMAINS4_8MMA_AtomIJNS4_23SM100_MMA_MXF4_2x1SM_SSISJ_SJ_fSK_Li256ELi64ELi16ELNS4_4UMMA5MajorE0ELS19_0ELNS18_7ScaleInE0ELS1A_0EEEEEENSN_INS5_IJSC_SC_SC_EEENS5_IJSX_SX_SX_EEEEENS5_IJNS4_10UnderscoreES1G_S1G_EEEEENS5_IJNS4_18SM100_TMA_2SM_LOADES1J_EEENS5_IJNS4_14ComposedLayoutINS4_7SwizzleILi2ELi4ELi3EEENS4_18smem_ptr_flag_bitsILi4EEENSN_INS5_IJSB_SH_EEENS5_IJSH_SC_EEEEEEENSN_INS5_IJNS5_IJNS5_IJSQ_SC_EEEST_EEESC_NS5_IJSC_NSA_ILi2EEEEEEEEENS5_IJNS5_IJNS5_IJST_SZ_EEESY_EEESX_NS5_IJSP_SZ_EEEEEEEEEEEvNS4_8identityENS5_IJNS4_28SM100_TMA_2SM_LOAD_MULTICASTES26_EEES24_vS25_EENS_8epilogue10collective18CollectiveEpilogueINS29_23Sm100TmaWarpSpecializedILi3ELi2ELi32ELb1ELb0EEEJNS5_IJSH_SG_SH_EEENS5_IJNSN_ISH_SC_EENSN_ISO_SC_EEEEENS_10bfloat16_tESM_S2I_SM_NS29_6fusion15FusionCallbacksIS2D_NS2J_17LinearCombinationIS2I_fS2I_fLNS_15FloatRoundStyleE2EEES2E_S2H_JEEENS4_5SM1004TMEM4LOAD26SM100_TMEM_LOAD_32dp32b32xENS4_13SM90_TMA_LOADENS1L_IS1N_NS1O_ILi16EEENSN_INS5_IJSB_SO_EEENS5_IJSO_SC_EEEEEEENS4_39AutoVectorizingCopyWithAssumedAlignmentILi128EEENS4_14SM90_TMA_STOREES2Y_S30_S30_EEEvvEEEEvNT_6ParamsE,"",@"SHT_CUDA_INFO"
	.sectionflags	@""
	.align	4


	//----- nvinfo : EIATTR_CUDA_API_VERSION
	.align		4
        /*0000*/ 	.byte	0x04, 0x37
        /*0002*/ 	.short	(.L_31 - .L_30)
.L_30:
        /*0004*/ 	.word	0x00000082


	//----- nvinfo : EIATTR_KPARAM_INFO
	.align		4
.L_31:
        /*0008*/ 	.byte	0x04, 0x17
        /*000a*/ 	.short	(.L_33 - .L_32)
.L_32:
        /*000c*/ 	.word	0x00000000
        /*0010*/ 	.short	0x0000
        /*0012*/ 	.short	0x0000
        /*0014*/ 	.byte	0x00, 0xf0, 0x01, 0x30


	//----- nvinfo : EIATTR_AT_ENTRY_FRAGMENTS
	.align		4
.L_33:
        /*0018*/ 	.byte	0x04, 0x4f
        /*001a*/ 	.short	(.L_35 - .L_34)


	//   ....[0]....
.L_34:
        /*001c*/ 	.word	0x00000007


	//----- nvinfo : EIATTR_RESERVED_SMEM_USED
	.align		4
.L_35:
        /*0020*/ 	.byte	0x01, 0x41
	.zero		2


	//----- nvinfo : EIATTR_SPARSE_MMA_MASK
	.align		4
        /*0024*/ 	.byte	0x03, 0x50
        /*0026*/ 	.short	0x0000


	//----- nvinfo : EIATTR_TCGEN05_2CTA_USED
	.align		4
        /*0028*/ 	.byte	0x01, 0x52
	.zero		2


	//----- nvinfo : EIATTR_MAXREG_COUNT
	.align		4
        /*002c*/ 	.byte	0x03, 0x1b
        /*002e*/ 	.short	0x00ff


	//----- nvinfo : EIATTR_NUM_BARRIERS
	.align		4
        /*0030*/ 	.byte	0x02, 0x4c
        /*0032*/ 	.byte	0x07
	.zero		1


	//----- nvinfo : EIATTR_EXTERNS
	.align		4
        /*0034*/ 	.byte	0x04, 0x0f
        /*0036*/ 	.short	(.L_37 - .L_36)


	//   ....[0]....
	.align		4
.L_36:
        /*0038*/ 	.word	index@(__assertfail)


	//----- nvinfo : EIATTR_MERCURY_ISA_VERSION
	.align		4
.L_37:
        /*003c*/ 	.byte	0x03, 0x5f
        /*003e*/ 	.short	0x0101


	//----- nvinfo : EIATTR_INT_WARP_WIDE_INSTR_OFFSETS
	.align		4
        /*0040*/ 	.byte	0x04, 0x31
        /*0042*/ 	.short	(.L_39 - .L_38)


	//   ....[0]....
.L_38:
        /*0044*/ 	.word	0x00000f20


	//   ....[1]....
        /*0048*/ 	.word	0x00000fc0


	//   ....[2]....
        /*004c*/ 	.word	0x00005540


	//   ....[3]....
        /*0050*/ 	.word	0x00005560


	//   ....[4]....
        /*0054*/ 	.word	0x00005590


	//   ....[5]....
        /*0058*/ 	.word	0x00006100


	//   ....[6]....
        /*005c*/ 	.word	0x00006220


	//   ....[7]....
        /*0060*/ 	.word	0x00006370


	//   ....[8]....
        /*0064*/ 	.word	0x00006490


	//----- nvinfo : EIATTR_COOP_GROUP_MASK_REGIDS
	.align		4
.L_39:
        /*0068*/ 	.byte	0x04, 0x29
        /*006a*/ 	.short	(.L_41 - .L_40)


	//   ....[0]....
.L_40:
        /*006c*/ 	.word	0xffffffff


	//   ....[1]....
        /*0070*/ 	.word	0xffffffff


	//   ....[2]....
        /*0074*/ 	.word	0xffffffff


	//   ....[3]....
        /*0078*/ 	.word	0xffffffff


	//   ....[4]....
        /*007c*/ 	.word	0xffffffff


	//   ....[5]....
        /*0080*/ 	.word	0xffffffff


	//   ....[6]....
        /*0084*/ 	.word	0xffffffff


	//   ....[7]....
        /*0088*/ 	.word	0xffffffff


	//   ....[8]....
        /*008c*/ 	.word	0xffffffff


	//   ....[9]....
        /*0090*/ 	.word	0xffffffff


	//   ....[10]....
        /*0094*/ 	.word	0xffffffff


	//   ....[11]....
        /*0098*/ 	.word	0xffffffff


	//   ....[12]....
        /*009c*/ 	.word	0xffffffff


	//   ....[13]....
        /*00a0*/ 	.word	0xffffffff


	//----- nvinfo : EIATTR_COOP_GROUP_INSTR_OFFSETS
	.align		4
.L_41:
        /*00a4*/ 	.byte	0x04, 0x28
        /*00a6*/ 	.short	(.L_43 - .L_42)


	//   ....[0]....
.L_42:
        /*00a8*/ 	.word	0x000000b0


	//   ....[1]....
        /*00ac*/ 	.word	0x00000580


	//   ....[2]....
        /*00b0*/ 	.word	0x000008f0


	//   ....[3]....
        /*00b4*/ 	.word	0x00000a60


	//   ....[4]....
        /*00b8*/ 	.word	0x00000b50


	//   ....[5]....
        /*00bc*/ 	.word	0x00000cb0


	//   ....[6]....
        /*00c0*/ 	.word	0x00000e00


	//   ....[7]....
        /*00c4*/ 	.word	0x00001040


	//   ....[8]....
        /*00c8*/ 	.word	0x000027c0


	//   ....[9]....
        /*00cc*/ 	.word	0x00003d40


	//   ....[10]....
        /*00d0*/ 	.word	0x00004210


	//   ....[11]....
        /*00d4*/ 	.word	0x00004240


	//   ....[12]....
        /*00d8*/ 	.word	0x00005440


	//   ....[13]....
        /*00dc*/ 	.word	0x00005650


	//----- nvinfo : EIATTR_VRC_CTA_INIT_COUNT
	.align		4
.L_43:
        /*00e0*/ 	.byte	0x02, 0x4a
        /*00e2*/ 	.byte	0x80
	.zero		1


	//----- nvinfo : EIATTR_SYSCALL_OFFSETS
	.align		4
        /*00e4*/ 	.byte	0x04, 0x46
        /*00e6*/ 	.short	(.L_45 - .L_44)


	//   ....[0]....
.L_44:
        /*00e8*/ 	.word	0x00007190


	//   ....[1]....
        /*00ec*/ 	.word	0x00007280


	//   ....[2]....
        /*00f0*/ 	.word	0x00007b20


	//   ....[3]....
        /*00f4*/ 	.word	0x000087f0


	//----- nvinfo : EIATTR_MBARRIER_INSTR_OFFSETS
	.align		4
.L_45:
        /*00f8*/ 	.byte	0x04, 0x39
        /*00fa*/ 	.short	(.L_47 - .L_46)


	//   ....[0]....
.L_46:
        /*00fc*/ 	.word	0x000006d0
        /*0100*/ 	.word	0x000000ff
        /*0104*/ 	.word	0x00000000
        /*0108*/ 	.short	0x0100
        /*010a*/ 	.byte	0x04
	.zero		1


	//   ....[1]....
        /*010c*/ 	.word	0x000006e0
        /*0110*/ 	.word	0x000000ff
        /*0114*/ 	.word	0x00000080
        /*0118*/ 	.short	0x0100
        /*011a*/ 	.byte	0x04
	.zero		1


	//   ....[2]....
        /*011c*/ 	.word	0x000006f0
        /*0120*/ 	.word	0x000000ff
        /*0124*/ 	.word	0x00000008
        /*0128*/ 	.short	0x0100
        /*012a*/ 	.byte	0x04
	.zero		1


	//   ....[3]....
        /*012c*/ 	.word	0x00000700
        /*0130*/ 	.word	0x000000ff
        /*0134*/ 	.word	0x00000088
        /*0138*/ 	.short	0x0100
        /*013a*/ 	.byte	0x04
	.zero		1


	//   ....[4]....
        /*013c*/ 	.word	0x00000710
        /*0140*/ 	.word	0x000000ff
        /*0144*/ 	.word	0x00000010
        /*0148*/ 	.short	0x0100
        /*014a*/ 	.byte	0x04
	.zero		1


	//   ....[5]....
        /*014c*/ 	.word	0x00000720
        /*0150*/ 	.word	0x000000ff
        /*0154*/ 	.word	0x00000090
        /*0158*/ 	.short	0x0100
        /*015a*/ 	.byte	0x04
	.zero		1


	//   ....[6]....
        /*015c*/ 	.word	0x00000730
        /*0160*/ 	.word	0x000000ff
        /*0164*/ 	.word	0x00000018
        /*0168*/ 	.short	0x0100
        /*016a*/ 	.byte	0x04
	.zero		1


	//   ....[7]....
        /*016c*/ 	.word	0x00000740
        /*0170*/ 	.word	0x000000ff
        /*0174*/ 	.word	0x00000098
        /*0178*/ 	.short	0x0100
        /*017a*/ 	.byte	0x04
	.zero		1


	//   ....[8]....
        /*017c*/ 	.word	0x00000750
        /*0180*/ 	.word	0x000000ff
        /*0184*/ 	.word	0x00000020
        /*0188*/ 	.short	0x0100
        /*018a*/ 	.byte	0x04
	.zero		1


	//   ....[9]....
        /*018c*/ 	.word	0x00000760
        /*0190*/ 	.word	0x000000ff
        /*0194*/ 	.word	0x000000a0
        /*0198*/ 	.short	0x0100
        /*019a*/ 	.byte	0x04
	.zero		1


	//   ....[10]....
        /*019c*/ 	.word	0x00000770
        /*01a0*/ 	.word	0x000000ff
        /*01a4*/ 	.word	0x00000028
        /*01a8*/ 	.short	0x0100
        /*01aa*/ 	.byte	0x04
	.zero		1


	//   ....[11]....
        /*01ac*/ 	.word	0x00000780
        /*01b0*/ 	.word	0x000000ff
        /*01b4*/ 	.word	0x000000a8
        /*01b8*/ 	.short	0x0100
        /*01ba*/ 	.byte	0x04
	.zero		1


	//   ....[12]....
        /*01bc*/ 	.word	0x00000790
        /*01c0*/ 	.word	0x000000ff
        /*01c4*/ 	.word	0x00000030
        /*01c8*/ 	.short	0x0100
        /*01ca*/ 	.byte	0x04
	.zero		1


	//   ....[13]....
        /*01cc*/ 	.word	0x000007a0
        /*01d0*/ 	.word	0x000000ff
        /*01d4*/ 	.word	0x000000b0
        /*01d8*/ 	.short	0x0100
        /*01da*/ 	.byte	0x04
	.zero		1


	//   ....[14]....
        /*01dc*/ 	.word	0x000007b0
        /*01e0*/ 	.word	0x000000ff
        /*01e4*/ 	.word	0x00000038
        /*01e8*/ 	.short	0x0100
        /*01ea*/ 	.byte	0x04
	.zero		1


	//   ....[15]....
        /*01ec*/ 	.word	0x000007c0
        /*01f0*/ 	.word	0x000000ff
        /*01f4*/ 	.word	0x000000b8
        /*01f8*/ 	.short	0x0100
        /*01fa*/ 	.byte	0x04
	.zero		1


	//   ....[16]....
        /*01fc*/ 	.word	0x000007d0
        /*0200*/ 	.word	0x000000ff
        /*0204*/ 	.word	0x00000040
        /*0208*/ 	.short	0x0100
        /*020a*/ 	.byte	0x04
	.zero		1


	//   ....[17]....
        /*020c*/ 	.word	0x000007e0
        /*0210*/ 	.word	0x000000ff
        /*0214*/ 	.word	0x000000c0
        /*0218*/ 	.short	0x0100
        /*021a*/ 	.byte	0x04
	.zero		1


	//   ....[18]....
        /*021c*/ 	.word	0x000007f0
        /*0220*/ 	.word	0x000000ff
        /*0224*/ 	.word	0x00000048
        /*0228*/ 	.short	0x0100
        /*022a*/ 	.byte	0x04
	.zero		1


	//   ....[19]....
        /*022c*/ 	.word	0x00000800
        /*0230*/ 	.word	0x000000ff
        /*0234*/ 	.word	0x000000c8
        /*0238*/ 	.short	0x0100
        /*023a*/ 	.byte	0x04
	.zero		1


	//   ....[20]....
        /*023c*/ 	.word	0x00000810
        /*0240*/ 	.word	0x000000ff
        /*0244*/ 	.word	0x00000050
        /*0248*/ 	.short	0x0100
        /*024a*/ 	.byte	0x04
	.zero		1


	//   ....[21]....
        /*024c*/ 	.word	0x00000820
        /*0250*/ 	.word	0x000000ff
        /*0254*/ 	.word	0x000000d0
        /*0258*/ 	.short	0x0100
        /*025a*/ 	.byte	0x04
	.zero		1


	//   ....[22]....
        /*025c*/ 	.word	0x00000830
        /*0260*/ 	.word	0x000000ff
        /*0264*/ 	.word	0x00000058
        /*0268*/ 	.short	0x0100
        /*026a*/ 	.byte	0x04
	.zero		1


	//   ....[23]....
        /*026c*/ 	.word	0x00000840
        /*0270*/ 	.word	0x000000ff
        /*0274*/ 	.word	0x000000d8
        /*0278*/ 	.short	0x0100
        /*027a*/ 	.byte	0x04
	.zero		1


	//   ....[24]....
        /*027c*/ 	.word	0x00000850
        /*0280*/ 	.word	0x000000ff
        /*0284*/ 	.word	0x00000060
        /*0288*/ 	.short	0x0100
        /*028a*/ 	.byte	0x04
	.zero		1


	//   ....[25]....
        /*028c*/ 	.word	0x00000860
        /*0290*/ 	.word	0x000000ff
        /*0294*/ 	.word	0x000000e0
        /*0298*/ 	.short	0x0100
        /*029a*/ 	.byte	0x04
	.zero		1


	//   ....[26]....
        /*029c*/ 	.word	0x00000870
        /*02a0*/ 	.word	0x000000ff
        /*02a4*/ 	.word	0x00000068
        /*02a8*/ 	.short	0x0100
        /*02aa*/ 	.byte	0x04
	.zero		1


	//   ....[27]....
        /*02ac*/ 	.word	0x00000880
        /*02b0*/ 	.word	0x000000ff
        /*02b4*/ 	.word	0x000000e8
        /*02b8*/ 	.short	0x0100
        /*02ba*/ 	.byte	0x04
	.zero		1


	//   ....[28]....
        /*02bc*/ 	.word	0x00000890
        /*02c0*/ 	.word	0x000000ff
        /*02c4*/ 	.word	0x00000070
        /*02c8*/ 	.short	0x0100
        /*02ca*/ 	.byte	0x04
	.zero		1


	//   ....[29]....
        /*02cc*/ 	.word	0x000008a0
        /*02d0*/ 	.word	0x000000ff
        /*02d4*/ 	.word	0x000000f0
        /*02d8*/ 	.short	0x0100
        /*02da*/ 	.byte	0x04
	.zero		1


	//   ....[30]....
        /*02dc*/ 	.word	0x000008b0
        /*02e0*/ 	.word	0x000000ff
        /*02e4*/ 	.word	0x00000078
        /*02e8*/ 	.short	0x0100
        /*02ea*/ 	.byte	0x04
	.zero		1


	//   ....[31]....
        /*02ec*/ 	.word	0x000008c0
        /*02f0*/ 	.word	0x000000ff
        /*02f4*/ 	.word	0x000000f8
        /*02f8*/ 	.short	0x0100
        /*02fa*/ 	.byte	0x04
	.zero		1


	//   ....[32]....
        /*02fc*/ 	.word	0x000009f0
        /*0300*/ 	.word	0x000000ff
        /*0304*/ 	.word	0x00000100
        /*0308*/ 	.short	0x0100
        /*030a*/ 	.byte	0x04
	.zero		1


	//   ....[33]....
        /*030c*/ 	.word	0x00000a00
        /*0310*/ 	.word	0x000000ff
        /*0314*/ 	.word	0x00000118
        /*0318*/ 	.short	0x0100
        /*031a*/ 	.byte	0x04
	.zero		1


	//   ....[34]....
        /*031c*/ 	.word	0x00000a10
        /*0320*/ 	.word	0x000000ff
        /*0324*/ 	.word	0x00000108
        /*0328*/ 	.short	0x0100
        /*032a*/ 	.byte	0x04
	.zero		1


	//   ....[35]....
        /*032c*/ 	.word	0x00000a20
        /*0330*/ 	.word	0x000000ff
        /*0334*/ 	.word	0x00000120
        /*0338*/ 	.short	0x0100
        /*033a*/ 	.byte	0x04
	.zero		1


	//   ....[36]....
        /*033c*/ 	.word	0x00000a30
        /*0340*/ 	.word	0x000000ff
        /*0344*/ 	.word	0x00000110
        /*0348*/ 	.short	0x0100
        /*034a*/ 	.byte	0x04
	.zero		1


	//   ....[37]....
        /*034c*/ 	.word	0x00000a40
        /*0350*/ 	.word	0x000000ff
        /*0354*/ 	.word	0x00000128
        /*0358*/ 	.short	0x0100
        /*035a*/ 	.byte	0x04
	.zero		1


	//   ....[38]....
        /*035c*/ 	.word	0x00000b20
        /*0360*/ 	.word	0x000000ff
        /*0364*/ 	.word	0x00000130
        /*0368*/ 	.short	0x0100
        /*036a*/ 	.byte	0x06
	.zero		1


	//   ....[39]....
        /*036c*/ 	.word	0x00000b30
        /*0370*/ 	.word	0x000000ff
        /*0374*/ 	.word	0x00000138
        /*0378*/ 	.short	0x0100
        /*037a*/ 	.byte	0x06
	.zero		1


	//   ....[40]....
        /*037c*/ 	.word	0x00000c60
        /*0380*/ 	.word	0x000000ff
        /*0384*/ 	.word	0x00000140
        /*0388*/ 	.short	0x0100
        /*038a*/ 	.byte	0x06
	.zero		1


	//   ....[41]....
        /*038c*/ 	.word	0x00000c70
        /*0390*/ 	.word	0x000000ff
        /*0394*/ 	.word	0x00000150
        /*0398*/ 	.short	0x0100
        /*039a*/ 	.byte	0x06
	.zero		1


	//   ....[42]....
        /*039c*/ 	.word	0x00000c80
        /*03a0*/ 	.word	0x000000ff
        /*03a4*/ 	.word	0x00000148
        /*03a8*/ 	.short	0x0100
        /*03aa*/ 	.byte	0x06
	.zero		1


	//   ....[43]....
        /*03ac*/ 	.word	0x00000c90
        /*03b0*/ 	.word	0x000000ff
        /*03b4*/ 	.word	0x00000158
        /*03b8*/ 	.short	0x0100
        /*03ba*/ 	.byte	0x06
	.zero		1


	//   ....[44]....
        /*03bc*/ 	.word	0x00000db0
        /*03c0*/ 	.word	0x000000ff
        /*03c4*/ 	.word	0x00000160
        /*03c8*/ 	.short	0x0100
        /*03ca*/ 	.byte	0x04
	.zero		1


	//   ....[45]....
        /*03cc*/ 	.word	0x00000dc0
        /*03d0*/ 	.word	0x000000ff
        /*03d4*/ 	.word	0x00000170
        /*03d8*/ 	.short	0x0100
        /*03da*/ 	.byte	0x04
	.zero		1


	//   ....[46]....
        /*03dc*/ 	.word	0x00000dd0
        /*03e0*/ 	.word	0x000000ff
        /*03e4*/ 	.word	0x00000168
        /*03e8*/ 	.short	0x0100
        /*03ea*/ 	.byte	0x04
	.zero		1


	//   ....[47]....
        /*03ec*/ 	.word	0x00000de0
        /*03f0*/ 	.word	0x000000ff
        /*03f4*/ 	.word	0x00000178
        /*03f8*/ 	.short	0x0100
        /*03fa*/ 	.byte	0x04
	.zero		1


	//   ....[48]....
        /*03fc*/ 	.word	0x00000ed0
        /*0400*/ 	.word	0x000000ff
        /*0404*/ 	.word	0x00000180
        /*0408*/ 	.short	0x0100
        /*040a*/ 	.byte	0x04
	.zero		1


	//   ....[49]....
        /*040c*/ 	.word	0x00000ee0
        /*0410*/ 	.word	0x000000ff
        /*0414*/ 	.word	0x00000190
        /*0418*/ 	.short	0x0100
        /*041a*/ 	.byte	0x04
	.zero		1


	//   ....[50]....
        /*041c*/ 	.word	0x00000ef0
        /*0420*/ 	.word	0x000000ff
        /*0424*/ 	.word	0x00000188
        /*0428*/ 	.short	0x0100
        /*042a*/ 	.byte	0x04
	.zero		1


	//   ....[51]....
        /*042c*/ 	.word	0x00000f00
        /*0430*/ 	.word	0x000000ff
        /*0434*/ 	.word	0x00000198
        /*0438*/ 	.short	0x0100
        /*043a*/ 	.byte	0x04
	.zero		1


	//   ....[52]....
        /*043c*/ 	.word	0x00001000
        /*0440*/ 	.word	0x000000ff
        /*0444*/ 	.word	0x000001a0
        /*0448*/ 	.short	0x0100
        /*044a*/ 	.byte	0x06
	.zero		1


	//   ....[53]....
        /*044c*/ 	.word	0x00001cb0
        /*0450*/ 	.word	0x00000003
        /*0454*/ 	.word	0x00000190
        /*0458*/ 	.short	0x010a
        /*045a*/ 	.byte	0xff
	.zero		1


	//   ....[54]....
        /*045c*/ 	.word	0x00001ce0
        /*0460*/ 	.word	0x00000003
        /*0464*/ 	.word	0x00000180
        /*0468*/ 	.short	0x0101
        /*046a*/ 	.byte	0xff
	.zero		1


	//   ....[55]....
        /*046c*/ 	.word	0x00001dc0
        /*0470*/ 	.word	0x000000ff
        /*0474*/ 	.word	0x00000080
        /*0478*/ 	.short	0x010a
        /*047a*/ 	.byte	0x04
	.zero		1


	//   ....[56]....
        /*047c*/ 	.word	0x00001ee0
        /*0480*/ 	.word	0x000000ff
        /*0484*/ 	.word	0x00000080
        /*0488*/ 	.short	0x010a
        /*048a*/ 	.byte	0x06
	.zero		1


	//   ....[57]....
        /*048c*/ 	.word	0x00002040
        /*0490*/ 	.word	0x000000ff
        /*0494*/ 	.word	0x00000080
        /*0498*/ 	.short	0x010a
        /*049a*/ 	.byte	0x07
	.zero		1


	//   ....[58]....
        /*049c*/ 	.word	0x00002310
        /*04a0*/ 	.word	0x000000ff
        /*04a4*/ 	.word	0x00000138
        /*04a8*/ 	.short	0x0101
        /*04aa*/ 	.byte	0x05
	.zero		1


	//   ....[59]....
        /*04ac*/ 	.word	0x00002330
        /*04b0*/ 	.word	0x000000ff
        /*04b4*/ 	.word	0x00000080
        /*04b8*/ 	.short	0x010a
        /*04ba*/ 	.byte	0x04
	.zero		1


	//   ....[60]....
        /*04bc*/ 	.word	0x000023b0
        /*04c0*/ 	.word	0x000000ff
        /*04c4*/ 	.word	0x00000080
        /*04c8*/ 	.short	0x010a
        /*04ca*/ 	.byte	0x07
	.zero		1


	//   ....[61]....
        /*04cc*/ 	.word	0x000024f0
        /*04d0*/ 	.word	0x000000ff
        /*04d4*/ 	.word	0x00000080
        /*04d8*/ 	.short	0x010a
        /*04da*/ 	.byte	0x04
	.zero		1


	//   ....[62]....
        /*04dc*/ 	.word	0x000027f0
        /*04e0*/ 	.word	0x00000003
        /*04e4*/ 	.word	0x00000140
        /*04e8*/ 	.short	0x010a
        /*04ea*/ 	.byte	0xff
	.zero		1


	//   ....[63]....
        /*04ec*/ 	.word	0x00002940
        /*04f0*/ 	.word	0x00000000
        /*04f4*/ 	.word	0x00000000
        /*04f8*/ 	.short	0x0101
        /*04fa*/ 	.byte	0xff
	.zero		1


	//   ....[64]....
        /*04fc*/ 	.word	0x00002f00
        /*0500*/ 	.word	0x000000ff
        /*0504*/ 	.word	0x00000000
        /*0508*/ 	.short	0x010a
        /*050a*/ 	.byte	0x04
	.zero		1


	//   ....[65]....
        /*050c*/ 	.word	0x00002f90
        /*0510*/ 	.word	0x000000ff
        /*0514*/ 	.word	0x00000000
        /*0518*/ 	.short	0x010a
        /*051a*/ 	.byte	0x05
	.zero		1


	//   ....[66]....
        /*051c*/ 	.word	0x00003020
        /*0520*/ 	.word	0x000000ff
        /*0524*/ 	.word	0x00000000
        /*0528*/ 	.short	0x010a
        /*052a*/ 	.byte	0x05
	.zero		1


	//   ....[67]....
        /*052c*/ 	.word	0x000030b0
        /*0530*/ 	.word	0x000000ff
        /*0534*/ 	.word	0x00000000
        /*0538*/ 	.short	0x010a
        /*053a*/ 	.byte	0x05
	.zero		1


	//   ....[68]....
        /*053c*/ 	.word	0x00003140
        /*0540*/ 	.word	0x000000ff
        /*0544*/ 	.word	0x00000000
        /*0548*/ 	.short	0x010a
        /*054a*/ 	.byte	0x05
	.zero		1


	//   ....[69]....
        /*054c*/ 	.word	0x000031d0
        /*0550*/ 	.word	0x000000ff
        /*0554*/ 	.word	0x00000000
        /*0558*/ 	.short	0x010a
        /*055a*/ 	.byte	0x05
	.zero		1


	//   ....[70]....
        /*055c*/ 	.word	0x00003260
        /*0560*/ 	.word	0x000000ff
        /*0564*/ 	.word	0x00000000
        /*0568*/ 	.short	0x010a
        /*056a*/ 	.byte	0x05
	.zero		1


	//   ....[71]....
        /*056c*/ 	.word	0x000032f0
        /*0570*/ 	.word	0x000000ff
        /*0574*/ 	.word	0x00000000
        /*0578*/ 	.short	0x010a
        /*057a*/ 	.byte	0x05
	.zero		1


	//   ....[72]....
        /*057c*/ 	.word	0x00003380
        /*0580*/ 	.word	0x000000ff
        /*0584*/ 	.word	0x00000000
        /*0588*/ 	.short	0x010a
        /*058a*/ 	.byte	0x05
	.zero		1


	//   ....[73]....
        /*058c*/ 	.word	0x00003410
        /*0590*/ 	.word	0x000000ff
        /*0594*/ 	.word	0x00000000
        /*0598*/ 	.short	0x010a
        /*059a*/ 	.byte	0x05
	.zero		1


	//   ....[74]....
        /*059c*/ 	.word	0x000034a0
        /*05a0*/ 	.word	0x000000ff
        /*05a4*/ 	.word	0x00000000
        /*05a8*/ 	.short	0x010a
        /*05aa*/ 	.byte	0x05
	.zero		1


	//   ....[75]....
        /*05ac*/ 	.word	0x00003530
        /*05b0*/ 	.word	0x000000ff
        /*05b4*/ 	.word	0x00000000
        /*05b8*/ 	.short	0x010a
        /*05ba*/ 	.byte	0x05
	.zero		1


	//   ....[76]....
        /*05bc*/ 	.word	0x000035c0
        /*05c0*/ 	.word	0x000000ff
        /*05c4*/ 	.word	0x00000000
        /*05c8*/ 	.short	0x010a
        /*05ca*/ 	.byte	0x05
	.zero		1


	//   ....[77]....
        /*05cc*/ 	.word	0x00003650
        /*05d0*/ 	.word	0x000000ff
        /*05d4*/ 	.word	0x00000000
        /*05d8*/ 	.short	0x010a
        /*05da*/ 	.byte	0x05
	.zero		1


	//   ....[78]....
        /*05dc*/ 	.word	0x000036e0
        /*05e0*/ 	.word	0x000000ff
        /*05e4*/ 	.word	0x00000000
        /*05e8*/ 	.short	0x010a
        /*05ea*/ 	.byte	0x05
	.zero		1


	//   ....[79]....
        /*05ec*/ 	.word	0x00003780
        /*05f0*/ 	.word	0x00000000
        /*05f4*/ 	.word	0x00000000
        /*05f8*/ 	.short	0x010a
        /*05fa*/ 	.byte	0xff
	.zero		1


	//   ....[80]....
        /*05fc*/ 	.word	0x000038a0
        /*0600*/ 	.word	0x00000000
        /*0604*/ 	.word	0x00000180
        /*0608*/ 	.short	0x010a
        /*060a*/ 	.byte	0xff
	.zero		1


	//   ....[81]....
        /*060c*/ 	.word	0x00003910
        /*0610*/ 	.word	0x00000004
        /*0614*/ 	.word	0x00000000
        /*0618*/ 	.short	0x0101
        /*061a*/ 	.byte	0xff
	.zero		1


	//   ....[82]....
        /*061c*/ 	.word	0x00003930
        /*0620*/ 	.word	0x000000ff
        /*0624*/ 	.word	0x00000150
        /*0628*/ 	.short	0x010a
        /*062a*/ 	.byte	0x04
	.zero		1


	//   ....[83]....
        /*062c*/ 	.word	0x00003a50
        /*0630*/ 	.word	0x00000000
        /*0634*/ 	.word	0x00000140
        /*0638*/ 	.short	0x010a
        /*063a*/ 	.byte	0xff
	.zero		1


	//   ....[84]....
        /*063c*/ 	.word	0x00003b50
        /*0640*/ 	.word	0x00000000
        /*0644*/ 	.word	0x00000000
        /*0648*/ 	.short	0x0101
        /*064a*/ 	.byte	0xff
	.zero		1


	//   ....[85]....
        /*064c*/ 	.word	0x00003be0
        /*0650*/ 	.word	0x000000ff
        /*0654*/ 	.word	0x00000150
        /*0658*/ 	.short	0x0106
        /*065a*/ 	.byte	0x04
	.zero		1


	//   ....[86]....
        /*065c*/ 	.word	0x00003c00
        /*0660*/ 	.word	0x000000ff
        /*0664*/ 	.word	0x00000150
        /*0668*/ 	.short	0x010a
        /*066a*/ 	.byte	0x04
	.zero		1


	//   ....[87]....
        /*066c*/ 	.word	0x00003c90
        /*0670*/ 	.word	0x000000ff
        /*0674*/ 	.word	0x00000150
        /*0678*/ 	.short	0x0106
        /*067a*/ 	.byte	0x07
	.zero		1


	//   ....[88]....
        /*067c*/ 	.word	0x00003cd0
        /*0680*/ 	.word	0x00000000
        /*0684*/ 	.word	0x00000150
        /*0688*/ 	.short	0x010a
        /*068a*/ 	.byte	0xff
	.zero		1


	//   ....[89]....
        /*068c*/ 	.word	0x00003f10
        /*0690*/ 	.word	0x000000ff
        /*0694*/ 	.word	0x00000008
        /*0698*/ 	.short	0x010a
        /*069a*/ 	.byte	0x05
	.zero		1


	//   ....[90]....
        /*069c*/ 	.word	0x00003f30
        /*06a0*/ 	.word	0x000000ff
        /*06a4*/ 	.word	0x00000008
        /*06a8*/ 	.short	0x010a
        /*06aa*/ 	.byte	0x05
	.zero		1


	//   ....[91]....
        /*06ac*/ 	.word	0x000040c0
        /*06b0*/ 	.word	0x000000ff
        /*06b4*/ 	.word	0x00000008
        /*06b8*/ 	.short	0x010a
        /*06ba*/ 	.byte	0x05
	.zero		1


	//   ....[92]....
        /*06bc*/ 	.word	0x000040e0
        /*06c0*/ 	.word	0x000000ff
        /*06c4*/ 	.word	0x00000008
        /*06c8*/ 	.short	0x010a
        /*06ca*/ 	.byte	0x05
	.zero		1


	//   ....[93]....
        /*06cc*/ 	.word	0x000041a0
        /*06d0*/ 	.word	0x000000ff
        /*06d4*/ 	.word	0x00000000
        /*06d8*/ 	.short	0x0101
        /*06da*/ 	.byte	0x04
	.zero		1


	//   ....[94]....
        /*06dc*/ 	.word	0x000045b0
        /*06e0*/ 	.word	0x00000002
        /*06e4*/ 	.word	0x00000140
        /*06e8*/ 	.short	0x010a
        /*06ea*/ 	.byte	0xff
	.zero		1


	//   ....[95]....
        /*06ec*/ 	.word	0x000046d0
        /*06f0*/ 	.word	0x00000000
        /*06f4*/ 	.word	0x00000000
        /*06f8*/ 	.short	0x0101
        /*06fa*/ 	.byte	0xff
	.zero		1


	//   ....[96]....
        /*06fc*/ 	.word	0x00004c20
        /*0700*/ 	.word	0x000000ff
        /*0704*/ 	.word	0x00000000
        /*0708*/ 	.short	0x010a
        /*070a*/ 	.byte	0x04
	.zero		1


	//   ....[97]....
        /*070c*/ 	.word	0x00004c70
        /*0710*/ 	.word	0x000000ff
        /*0714*/ 	.word	0x00000170
        /*0718*/ 	.short	0x010a
        /*071a*/ 	.byte	0x2c
	.zero		1


	//   ....[98]....
        /*071c*/ 	.word	0x00004dd0
        /*0720*/ 	.word	0x000000ff
        /*0724*/ 	.word	0x00000000
        /*0728*/ 	.short	0x010a
        /*072a*/ 	.byte	0x07
	.zero		1


	//   ....[99]....
        /*072c*/ 	.word	0x00004f00
        /*0730*/ 	.word	0x000000ff
        /*0734*/ 	.word	0x00000000
        /*0738*/ 	.short	0x010a
        /*073a*/ 	.byte	0x04
	.zero		1


	//   ....[100]....
        /*073c*/ 	.word	0x00005250
        /*0740*/ 	.word	0x000000ff
        /*0744*/ 	.word	0x00000000
        /*0748*/ 	.short	0x010a
        /*074a*/ 	.byte	0x04
	.zero		1


	//   ....[101]....
        /*074c*/ 	.word	0x000052f0
        /*0750*/ 	.word	0x00000000
        /*0754*/ 	.word	0x00000000
        /*0758*/ 	.short	0x010a
        /*075a*/ 	.byte	0xff
	.zero		1


	//   ....[102]....
        /*075c*/ 	.word	0x00005330
        /*0760*/ 	.word	0x00000000
        /*0764*/ 	.word	0x00000000
        /*0768*/ 	.short	0x010a
        /*076a*/ 	.byte	0xff
	.zero		1


	//   ....[103]....
        /*076c*/ 	.word	0x000053a0
        /*0770*/ 	.word	0x000000ff
        /*0774*/ 	.word	0x00000000
        /*0778*/ 	.short	0x0101
        /*077a*/ 	.byte	0x04
	.zero		1


	//   ....[104]....
        /*077c*/ 	.word	0x000053e0
        /*0780*/ 	.word	0x000000ff
        /*0784*/ 	.word	0x000001a0
        /*0788*/ 	.short	0x010a
        /*078a*/ 	.byte	0x1a
	.zero		1


	//   ....[105]....
        /*078c*/ 	.word	0x00005430
        /*0790*/ 	.word	0x000000ff
        /*0794*/ 	.word	0x00000000
        /*0798*/ 	.short	0x0101
        /*079a*/ 	.byte	0x04
	.zero		1


	//   ....[106]....
        /*079c*/ 	.word	0x000058d0
        /*07a0*/ 	.word	0x00000008
        /*07a4*/ 	.word	0x00000140
        /*07a8*/ 	.short	0x010a
        /*07aa*/ 	.byte	0xff
	.zero		1


	//   ....[107]....
        /*07ac*/ 	.word	0x00005a40
        /*07b0*/ 	.word	0x00000000
        /*07b4*/ 	.word	0x00000000
        /*07b8*/ 	.short	0x0101
        /*07ba*/ 	.byte	0xff
	.zero		1


	//   ....[108]....
        /*07bc*/ 	.word	0x00005f10
        /*07c0*/ 	.word	0x000000ff
        /*07c4*/ 	.word	0x00000138
        /*07c8*/ 	.short	0x010a
        /*07ca*/ 	.byte	0x18
	.zero		1


	//   ....[109]....
        /*07cc*/ 	.word	0x000060e0
        /*07d0*/ 	.word	0x000000ff
        /*07d4*/ 	.word	0x00000118
        /*07d8*/ 	.short	0x010a
        /*07da*/ 	.byte	0x04
	.zero		1


	//   ....[110]....
        /*07dc*/ 	.word	0x000062c0
        /*07e0*/ 	.word	0x000000ff
        /*07e4*/ 	.word	0x00000100
        /*07e8*/ 	.short	0x010b
        /*07ea*/ 	.byte	0x04
	.zero		1


	//   ....[111]....
        /*07ec*/ 	.word	0x000062d0
        /*07f0*/ 	.word	0x000000ff
        /*07f4*/ 	.word	0x00000000
        /*07f8*/ 	.short	0x0101
        /*07fa*/ 	.byte	0x07
	.zero		1


	//   ....[112]....
        /*07fc*/ 	.word	0x000062e0
        /*0800*/ 	.word	0x000000ff
        /*0804*/ 	.word	0x00000118
        /*0808*/ 	.short	0x010a
        /*080a*/ 	.byte	0x05
	.zero		1


	//   ....[113]....
        /*080c*/ 	.word	0x00006530
        /*0810*/ 	.word	0x000000ff
        /*0814*/ 	.word	0x00000100
        /*0818*/ 	.short	0x010b
        /*081a*/ 	.byte	0x05
	.zero		1


	//   ....[114]....
        /*081c*/ 	.word	0x00006540
        /*0820*/ 	.word	0x000000ff
        /*0824*/ 	.word	0x00000000
        /*0828*/ 	.short	0x0101
        /*082a*/ 	.byte	0x04
	.zero		1


	//   ....[115]....
        /*082c*/ 	.word	0x00006590
        /*0830*/ 	.word	0x000000ff
        /*0834*/ 	.word	0x00000000
        /*0838*/ 	.short	0x010a
        /*083a*/ 	.byte	0x04
	.zero		1


	//   ....[116]....
        /*083c*/ 	.word	0x00006620
        /*0840*/ 	.word	0x000000ff
        /*0844*/ 	.word	0x00000000
        /*0848*/ 	.short	0x010a
        /*084a*/ 	.byte	0x05
	.zero		1


	//   ....[117]....
        /*084c*/ 	.word	0x000066c0
        /*0850*/ 	.word	0x00000000
        /*0854*/ 	.word	0x00000000
        /*0858*/ 	.short	0x010a
        /*085a*/ 	.byte	0xff
	.zero		1


	//   ....[118]....
        /*085c*/ 	.word	0x00006a00
        /*0860*/ 	.word	0x00000000
        /*0864*/ 	.word	0x00000140
        /*0868*/ 	.short	0x010a
        /*086a*/ 	.byte	0xff
	.zero		1


	//   ....[119]....
        /*086c*/ 	.word	0x00006ad0
        /*0870*/ 	.word	0x00000000
        /*0874*/ 	.word	0x00000000
        /*0878*/ 	.short	0x0101
        /*087a*/ 	.byte	0xff
	.zero		1


	//   ....[120]....
        /*087c*/ 	.word	0x00007770
        /*0880*/ 	.word	0x00000000
        /*0884*/ 	.word	0x00000100
        /*0888*/ 	.short	0x010a
        /*088a*/ 	.byte	0xff
	.zero		1


	//   ....[121]....
        /*088c*/ 	.word	0x000077e0
        /*0890*/ 	.word	0x00000059
        /*0894*/ 	.word	0x00000160
        /*0898*/ 	.short	0x010a
        /*089a*/ 	.byte	0xff
	.zero		1


	//   ....[122]....
        /*089c*/ 	.word	0x000078d0
        /*08a0*/ 	.word	0x00000000
        /*08a4*/ 	.word	0x00000100
        /*08a8*/ 	.short	0x010a
        /*08aa*/ 	.byte	0xff
	.zero		1


	//   ....[123]....
        /*08ac*/ 	.word	0x00007a00
        /*08b0*/ 	.word	0x00000059
        /*08b4*/ 	.word	0x00000160
        /*08b8*/ 	.short	0x010a
        /*08ba*/ 	.byte	0xff
	.zero		1


	//   ....[124]....
        /*08bc*/ 	.word	0x00008530
        /*08c0*/ 	.word	0x00000000
        /*08c4*/ 	.word	0x00000000
        /*08c8*/ 	.short	0x0101
        /*08ca*/ 	.byte	0xff
	.zero		1


	//   ....[125]....
        /*08cc*/ 	.word	0x00008540
        /*08d0*/ 	.word	0x00000002
        /*08d4*/ 	.word	0x00000100
        /*08d8*/ 	.short	0x010a
        /*08da*/ 	.byte	0xff
	.zero		1


	//   ....[126]....
        /*08dc*/ 	.word	0x00008610
        /*08e0*/ 	.word	0x00000002
        /*08e4*/ 	.word	0x00000100
        /*08e8*/ 	.short	0x010a
        /*08ea*/ 	.byte	0xff
	.zero		1


	//   ....[127]....
        /*08ec*/ 	.word	0x00008a90
        /*08f0*/ 	.word	0x00000059
        /*08f4*/ 	.word	0x00000000
        /*08f8*/ 	.short	0x0101
        /*08fa*/ 	.byte	0xff
	.zero		1


	//   ....[128]....
        /*08fc*/ 	.word	0x000092b0
        /*0900*/ 	.word	0x00000002
        /*0904*/ 	.word	0x00000000
        /*0908*/ 	.short	0x0101
        /*090a*/ 	.byte	0xff
	.zero		1


	//   ....[129]....
        /*090c*/ 	.word	0x00009560
        /*0910*/ 	.word	0x000000ff
        /*0914*/ 	.word	0x00000000
        /*0918*/ 	.short	0x0101
        /*091a*/ 	.byte	0x04
	.zero		1


	//   ....[130]....
        /*091c*/ 	.word	0x00009580
        /*0920*/ 	.word	0x00000003
        /*0924*/ 	.word	0x00000190
        /*0928*/ 	.short	0x010a
        /*092a*/ 	.byte	0xff
	.zero		1


	//   ....[131]....
        /*092c*/ 	.word	0x000095e0
        /*0930*/ 	.word	0x00000000
        /*0934*/ 	.word	0x00000080
        /*0938*/ 	.short	0x010a
        /*093a*/ 	.byte	0xff
	.zero		1


	//   ....[132]....
        /*093c*/ 	.word	0x00009640
        /*0940*/ 	.word	0x00000000
        /*0944*/ 	.word	0x00000080
        /*0948*/ 	.short	0x010a
        /*094a*/ 	.byte	0xff
	.zero		1


	//   ....[133]....
        /*094c*/ 	.word	0x00009690
        /*0950*/ 	.word	0x00000003
        /*0954*/ 	.word	0x00000140
        /*0958*/ 	.short	0x010a
        /*095a*/ 	.byte	0xff
	.zero		1


	//   ....[134]....
        /*095c*/ 	.word	0x000096f0
        /*0960*/ 	.word	0x00000000
        /*0964*/ 	.word	0x00000000
        /*0968*/ 	.short	0x010a
        /*096a*/ 	.byte	0xff
	.zero		1


	//   ....[135]....
        /*096c*/ 	.word	0x00009750
        /*0970*/ 	.word	0x00000000
        /*0974*/ 	.word	0x00000000
        /*0978*/ 	.short	0x010a
        /*097a*/ 	.byte	0xff
	.zero		1


	//   ....[136]....
        /*097c*/ 	.word	0x000097b0
        /*0980*/ 	.word	0x00000000
        /*0984*/ 	.word	0x00000000
        /*0988*/ 	.short	0x010a
        /*098a*/ 	.byte	0xff
	.zero		1


	//   ....[137]....
        /*098c*/ 	.word	0x00009810
        /*0990*/ 	.word	0x00000000
        /*0994*/ 	.word	0x00000000
        /*0998*/ 	.short	0x010a
        /*099a*/ 	.byte	0xff
	.zero		1


	//   ....[138]....
        /*099c*/ 	.word	0x00009870
        /*09a0*/ 	.word	0x00000000
        /*09a4*/ 	.word	0x00000000
        /*09a8*/ 	.short	0x010a
        /*09aa*/ 	.byte	0xff
	.zero		1


	//   ....[139]....
        /*09ac*/ 	.word	0x000098d0
        /*09b0*/ 	.word	0x00000000
        /*09b4*/ 	.word	0x00000000
        /*09b8*/ 	.short	0x010a
        /*09ba*/ 	.byte	0xff
	.zero		1


	//   ....[140]....
        /*09bc*/ 	.word	0x00009930
        /*09c0*/ 	.word	0x00000000
        /*09c4*/ 	.word	0x00000000
        /*09c8*/ 	.short	0x010a
        /*09ca*/ 	.byte	0xff
	.zero		1


	//   ....[141]....
        /*09cc*/ 	.word	0x00009990
        /*09d0*/ 	.word	0x00000000
        /*09d4*/ 	.word	0x00000000
        /*09d8*/ 	.short	0x010a
        /*09da*/ 	.byte	0xff
	.zero		1


	//   ....[142]....
        /*09dc*/ 	.word	0x000099f0
        /*09e0*/ 	.word	0x00000000
        /*09e4*/ 	.word	0x00000000
        /*09e8*/ 	.short	0x010a
        /*09ea*/ 	.byte	0xff
	.zero		1


	//   ....[143]....
        /*09ec*/ 	.word	0x00009a50
        /*09f0*/ 	.word	0x00000000
        /*09f4*/ 	.word	0x00000000
        /*09f8*/ 	.short	0x010a
        /*09fa*/ 	.byte	0xff
	.zero		1


	//   ....[144]....
        /*09fc*/ 	.word	0x00009ab0
        /*0a00*/ 	.word	0x00000000
        /*0a04*/ 	.word	0x00000000
        /*0a08*/ 	.short	0x010a
        /*0a0a*/ 	.byte	0xff
	.zero		1


	//   ....[145]....
        /*0a0c*/ 	.word	0x00009b10
        /*0a10*/ 	.word	0x00000000
        /*0a14*/ 	.word	0x00000000
        /*0a18*/ 	.short	0x010a
        /*0a1a*/ 	.byte	0xff
	.zero		1


	//   ....[146]....
        /*0a1c*/ 	.word	0x00009b70
        /*0a20*/ 	.word	0x00000000
        /*0a24*/ 	.word	0x00000000
        /*0a28*/ 	.short	0x010a
        /*0a2a*/ 	.byte	0xff
	.zero		1


	//   ....[147]....
        /*0a2c*/ 	.word	0x00009bd0
        /*0a30*/ 	.word	0x00000000
        /*0a34*/ 	.word	0x00000000
        /*0a38*/ 	.short	0x010a
        /*0a3a*/ 	.byte	0xff
	.zero		1


	//   ....[148]....
        /*0a3c*/ 	.word	0x00009c30
        /*0a40*/ 	.word	0x00000000
        /*0a44*/ 	.word	0x00000000
        /*0a48*/ 	.short	0x010a
        /*0a4a*/ 	.byte	0xff
	.zero		1


	//   ....[149]....
        /*0a4c*/ 	.word	0x00009c80
        /*0a50*/ 	.word	0x00000000
        /*0a54*/ 	.word	0x00000180
        /*0a58*/ 	.short	0x010a
        /*0a5a*/ 	.byte	0xff
	.zero		1


	//   ....[150]....
        /*0a5c*/ 	.word	0x00009ce0
        /*0a60*/ 	.word	0x00000000
        /*0a64*/ 	.word	0x00000150
        /*0a68*/ 	.short	0x010a
        /*0a6a*/ 	.byte	0xff
	.zero		1


	//   ....[151]....
        /*0a6c*/ 	.word	0x00009d30
        /*0a70*/ 	.word	0x00000000
        /*0a74*/ 	.word	0x00000140
        /*0a78*/ 	.short	0x010a
        /*0a7a*/ 	.byte	0xff
	.zero		1


	//   ....[152]....
        /*0a7c*/ 	.word	0x00009d90
        /*0a80*/ 	.word	0x00000000
        /*0a84*/ 	.word	0x00000150
        /*0a88*/ 	.short	0x010a
        /*0a8a*/ 	.byte	0xff
	.zero		1


	//   ....[153]....
        /*0a8c*/ 	.word	0x00009df0
        /*0a90*/ 	.word	0x00000005
        /*0a94*/ 	.word	0x00000008
        /*0a98*/ 	.short	0x010a
        /*0a9a*/ 	.byte	0xff
	.zero		1


	//   ....[154]....
        /*0a9c*/ 	.word	0x00009ee0
        /*0aa0*/ 	.word	0x00000003
        /*0aa4*/ 	.word	0x00000008
        /*0aa8*/ 	.short	0x010a
        /*0aaa*/ 	.byte	0xff
	.zero		1


	//   ....[155]....
        /*0aac*/ 	.word	0x00009f30
        /*0ab0*/ 	.word	0x00000002
        /*0ab4*/ 	.word	0x00000140
        /*0ab8*/ 	.short	0x010a
        /*0aba*/ 	.byte	0xff
	.zero		1


	//   ....[156]....
        /*0abc*/ 	.word	0x00009f90
        /*0ac0*/ 	.word	0x00000000
        /*0ac4*/ 	.word	0x00000170
        /*0ac8*/ 	.short	0x010a
        /*0aca*/ 	.byte	0xff
	.zero		1


	//   ....[157]....
        /*0acc*/ 	.word	0x00009ff0
        /*0ad0*/ 	.word	0x00000000
        /*0ad4*/ 	.word	0x00000000
        /*0ad8*/ 	.short	0x010a
        /*0ada*/ 	.byte	0xff
	.zero		1


	//   ....[158]....
        /*0adc*/ 	.word	0x0000a050
        /*0ae0*/ 	.word	0x00000000
        /*0ae4*/ 	.word	0x00000000
        /*0ae8*/ 	.short	0x010a
        /*0aea*/ 	.byte	0xff
	.zero		1


	//   ....[159]....
        /*0aec*/ 	.word	0x0000a0b0
        /*0af0*/ 	.word	0x00000000
        /*0af4*/ 	.word	0x000001a0
        /*0af8*/ 	.short	0x010a
        /*0afa*/ 	.byte	0xff
	.zero		1


	//   ....[160]....
        /*0afc*/ 	.word	0x0000a100
        /*0b00*/ 	.word	0x00000008
        /*0b04*/ 	.word	0x00000140
        /*0b08*/ 	.short	0x010a
        /*0b0a*/ 	.byte	0xff
	.zero		1


	//   ....[161]....
        /*0b0c*/ 	.word	0x0000a160
        /*0b10*/ 	.word	0x00000000
        /*0b14*/ 	.word	0x00000138
        /*0b18*/ 	.short	0x010a
        /*0b1a*/ 	.byte	0xff
	.zero		1


	//   ....[162]....
        /*0b1c*/ 	.word	0x0000a1c0
        /*0b20*/ 	.word	0x00000000
        /*0b24*/ 	.word	0x00000118
        /*0b28*/ 	.short	0x010a
        /*0b2a*/ 	.byte	0xff
	.zero		1


	//   ....[163]....
        /*0b2c*/ 	.word	0x0000a220
        /*0b30*/ 	.word	0x00000005
        /*0b34*/ 	.word	0x00000118
        /*0b38*/ 	.short	0x010a
        /*0b3a*/ 	.byte	0xff
	.zero		1


	//   ....[164]....
        /*0b3c*/ 	.word	0x0000a280
        /*0b40*/ 	.word	0x00000000
        /*0b44*/ 	.word	0x00000000
        /*0b48*/ 	.short	0x010a
        /*0b4a*/ 	.byte	0xff
	.zero		1


	//   ....[165]....
        /*0b4c*/ 	.word	0x0000a2e0
        /*0b50*/ 	.word	0x00000000
        /*0b54*/ 	.word	0x00000000
        /*0b58*/ 	.short	0x010a
        /*0b5a*/ 	.byte	0xff
	.zero		1


	//   ....[166]....
        /*0b5c*/ 	.word	0x0000a330
        /*0b60*/ 	.word	0x00000000
        /*0b64*/ 	.word	0x00000140
        /*0b68*/ 	.short	0x010a
        /*0b6a*/ 	.byte	0xff
	.zero		1


	//   ....[167]....
        /*0b6c*/ 	.word	0x0000a380
        /*0b70*/ 	.word	0x00000000
        /*0b74*/ 	.word	0x00000100
        /*0b78*/ 	.short	0x010a
        /*0b7a*/ 	.byte	0xff
	.zero		1


	//   ....[168]....
        /*0b7c*/ 	.word	0x0000a3d0
        /*0b80*/ 	.word	0x00000059
        /*0b84*/ 	.word	0x00000160
        /*0b88*/ 	.short	0x010a
        /*0b8a*/ 	.byte	0xff
	.zero		1


	//   ....[169]....
        /*0b8c*/ 	.word	0x0000a420
        /*0b90*/ 	.word	0x00000002
        /*0b94*/ 	.word	0x00000100
        /*0b98*/ 	.short	0x010a
        /*0b9a*/ 	.byte	0xff
	.zero		1


	//----- nvinfo : EIATTR_NUM_MBARRIERS
	.align		4
.L_47:
        /*0b9c*/ 	.byte	0x03, 0x38
        /*0b9e*/ 	.short	0x0035


	//----- nvinfo : EIATTR_EXIT_INSTR_OFFSETS
	.align		4
        /*0ba0*/ 	.byte	0x04, 0x1c
        /*0ba2*/ 	.short	(.L_49 - .L_48)


	//   ....[0]....
.L_48:
        /*0ba4*/ 	.word	0x000037b0


	//   ....[1]....
        /*0ba8*/ 	.word	0x00003ca0


	//   ....[2]....
        /*0bac*/ 	.word	0x00003d00


	//   ....[3]....
        /*0bb0*/ 	.word	0x00005660


	//   ....[4]....
        /*0bb4*/ 	.word	0x000066f0


	//   ....[5]....
        /*0bb8*/ 	.word	0x00006730


	//   ....[6]....
        /*0bbc*/ 	.word	0x00009450


	//   ....[7]....
        /*0bc0*/ 	.word	0x000094d0


	//   ....[8]....
        /*0bc4*/ 	.word	0x00009500


	//   ....[9]....
        /*0bc8*/ 	.word	0x00009570


	//----- nvinfo : EIATTR_MAX_THREADS
	.align		4
.L_49:
        /*0bcc*/ 	.byte	0x04, 0x05
        /*0bce*/ 	.short	(.L_51 - .L_50)
.L_50:
        /*0bd0*/ 	.word	0x00000100
        /*0bd4*/ 	.word	0x00000001
        /*0bd8*/ 	.word	0x00000001


	//----- nvinfo : EIATTR_CRS_STACK_SIZE
	.align		4
.L_51:
        /*0bdc*/ 	.byte	0x04, 0x1e
        /*0bde*/ 	.short	(.L_53 - .L_52)
.L_52:
        /*0be0*/ 	.word	0x00000000


	//----- nvinfo : EIATTR_CBANK_PARAM_SIZE
	.align		4
.L_53:
        /*0be4*/ 	.byte	0x03, 0x19
        /*0be6*/ 	.short	0x0c00


	//----- nvinfo : EIATTR_PARAM_CBANK
	.align		4
        /*0be8*/ 	.byte	0x04, 0x0a
        /*0bea*/ 	.short	(.L_55 - .L_54)
	.align		4
.L_54:
        /*0bec*/ 	.word	index@(.nv.constant0._ZN7cutlass13device_kernelINS_4gemm6kernel13GemmUniversalIN4cute5tupleIJiiiiEEENS1_10collective13CollectiveMmaINS1_46MainloopSm100TmaUmmaWarpSpecializedBlockScaledILi16ELi2ELi2ENS5_IJNS4_1CILi8EEENSA_ILi1EEESC_EEEEENS5_IJNSA_ILi256EEENSA_ILi64EEENSA_ILi128EEEEEENS5_IJNS_12float_e2m1_tENS_13float_ue4m3_tEEEENS5_IJNS5_IJlSC_lEEENS4_6LayoutINS5_IJNS5_IJNS5_IJNSA_ILi32EEENSA_ILi4EEEEEEiEEENS5_IJNS5_IJNSA_ILi16EEESP_EEEiEEENS5_IJSC_iEEEEEENS5_IJSU_NS5_IJNS5_IJNSA_ILi0EEESC_EEENSA_ILi512EEEEEENS5_IJSX_iEEEEEEEEEEESL_S14_NS4_8TiledMMAINS4_8MMA_AtomIJNS4_23SM100_MMA_MXF4_2x1SM_SSISJ_SJ_fSK_Li256ELi64ELi16ELNS4_4UMMA5MajorE0ELS19_0ELNS18_7ScaleInE0ELS1A_0EEEEEENSN_INS5_IJSC_SC_SC_EEENS5_IJSX_SX_SX_EEEEENS5_IJNS4_10UnderscoreES1G_S1G_EEEEENS5_IJNS4_18SM100_TMA_2SM_LOADES1J_EEENS5_IJNS4_14ComposedLayoutINS4_7SwizzleILi2ELi4ELi3EEENS4_18smem_ptr_flag_bitsILi4EEENSN_INS5_IJSB_SH_EEENS5_IJSH_SC_EEEEEEENSN_INS5_IJNS5_IJNS5_IJSQ_SC_EEEST_EEESC_NS5_IJSC_NSA_ILi2EEEEEEEEENS5_IJNS5_IJNS5_IJST_SZ_EEESY_EEESX_NS5_IJSP_SZ_EEEEEEEEEEEvNS4_8identityENS5_IJNS4_28SM100_TMA_2SM_LOAD_MULTICASTES26_EEES24_vS25_EENS_8epilogue10collective18CollectiveEpilogueINS29_23Sm100TmaWarpSpecializedILi3ELi2ELi32ELb1ELb0EEEJNS5_IJSH_SG_SH_EEENS5_IJNSN_ISH_SC_EENSN_ISO_SC_EEEEENS_10bfloat16_tESM_S2I_SM_NS29_6fusion15FusionCallbacksIS2D_NS2J_17LinearCombinationIS2I_fS2I_fLNS_15FloatRoundStyleE2EEES2E_S2H_JEEENS4_5SM1004TMEM4LOAD26SM100_TMEM_LOAD_32dp32b32xENS4_13SM90_TMA_LOADENS1L_IS1N_NS1O_ILi16EEENSN_INS5_IJSB_SO_EEENS5_IJSO_SC_EEEEEEENS4_39AutoVectorizingCopyWithAssumedAlignmentILi128EEENS4_14SM90_TMA_STOREES2Y_S30_S30_EEEvvEEEEvNT_6ParamsE)
        /*0bf0*/ 	.short	0x0380
        /*0bf2*/ 	.short	0x0c00


	//----- nvinfo : EIATTR_SW_WAR
	.align		4
.L_55:
        /*0bf4*/ 	.byte	0x04, 0x36
        /*0bf6*/ 	.short	(.L_57 - .L_56)
.L_56:
        /*0bf8*/ 	.word	0x00000008
.L_57:


//--------------------- .nv.callgraph             --------------------------
	.section	.nv.callgraph,"",@"SHT_CUDA_CALLGRAPH"
	.align	4
	.sectionentsize	8
	.align		4
        /*0000*/ 	.word	0x00000000
	.align		4
        /*0004*/ 	.word	0xffffffff
	.align		4
        /*0008*/ 	.word	index@(_ZN7cutlass13device_kernelINS_4gemm6kernel13GemmUniversalIN4cute5tupleIJiiiiEEENS1_10collective13CollectiveMmaINS1_46MainloopSm100TmaUmmaWarpSpecializedBlockScaledILi16ELi2ELi2ENS5_IJNS4_1CILi8EEENSA_ILi1EEESC_EEEEENS5_IJNSA_ILi256EEENSA_ILi64EEENSA_ILi128EEEEEENS5_IJNS_12float_e2m1_tENS_13float_ue4m3_tEEEENS5_IJNS5_IJlSC_lEEENS4_6LayoutINS5_IJNS5_IJNS5_IJNSA_ILi32EEENSA_ILi4EEEEEEiEEENS5_IJNS5_IJNSA_ILi16EEESP_EEEiEEENS5_IJSC_iEEEEEENS5_IJSU_NS5_IJNS5_IJNSA_ILi0EEESC_EEENSA_ILi512EEEEEENS5_IJSX_iEEEEEEEEEEESL_S14_NS4_8TiledMMAINS4_8MMA_AtomIJNS4_23SM100_MMA_MXF4_2x1SM_SSISJ_SJ_fSK_Li256ELi64ELi16ELNS4_4UMMA5MajorE0ELS19_0ELNS18_7ScaleInE0ELS1A_0EEEEEENSN_INS5_IJSC_SC_SC_EEENS5_IJSX_SX_SX_EEEEENS5_IJNS4_10UnderscoreES1G_S1G_EEEEENS5_IJNS4_18SM100_TMA_2SM_LOADES1J_EEENS5_IJNS4_14ComposedLayoutINS4_7SwizzleILi2ELi4ELi3EEENS4_18smem_ptr_flag_bitsILi4EEENSN_INS5_IJSB_SH_EEENS5_IJSH_SC_EEEEEEENSN_INS5_IJNS5_IJNS5_IJSQ_SC_EEEST_EEESC_NS5_IJSC_NSA_ILi2EEEEEEEEENS5_IJNS5_IJNS5_IJST_SZ_EEESY_EEESX_NS5_IJSP_SZ_EEEEEEEEEEEvNS4_8identityENS5_IJNS4_28SM100_TMA_2SM_LOAD_MULTICASTES26_EEES24_vS25_EENS_8epilogue10collective18CollectiveEpilogueINS29_23Sm100TmaWarpSpecializedILi3ELi2ELi32ELb1ELb0EEEJNS5_IJSH_SG_SH_EEENS5_IJNSN_ISH_SC_EENSN_ISO_SC_EEEEENS_10bfloat16_tESM_S2I_SM_NS29_6fusion15FusionCallbacksIS2D_NS2J_17LinearCombinationIS2I_fS2I_fLNS_15FloatRoundStyleE2EEES2E_S2H_JEEENS4_5SM1004TMEM4LOAD26SM100_TMEM_LOAD_32dp32b32xENS4_13SM90_TMA_LOADENS1L_IS1N_NS1O_ILi16EEENSN_INS5_IJSB_SO_EEENS5_IJSO_SC_EEEEEEENS4_39AutoVectorizingCopyWithAssumedAlignmentILi128EEENS4_14SM90_TMA_STOREES2Y_S30_S30_EEEvvEEEEvNT_6ParamsE)
	.align		4
        /*000c*/ 	.word	index@(__assertfail)
	.align		4
        /*0010*/ 	.word	0x00000000
	.align		4
        /*0014*/ 	.word	0xfffffffe
	.align		4
        /*0018*/ 	.word	0x00000000
	.align		4
        /*001c*/ 	.word	0xfffffffd
	.align		4
        /*0020*/ 	.word	0x00000000
	.align		4
        /*0024*/ 	.word	0xfffffffc


//--------------------- .nv.constant4             --------------------------
	.section	.nv.constant4,"a",@progbits
	.align	8
	.align		8
.nv.constant4:
        /*0000*/ 	.dword	__assertfail
	.align		8
        /*0008*/ 	.dword	__unnamed_1
	.align		8
        /*0010*/ 	.dword	__unnamed_2
	.align		8
        /*0018*/ 	.dword	_ZN40_INTERNAL_7a33a982_4_k_cu_e823b569_230554cuda3std3__45__cpo5beginE
	.align		8
        /*0020*/ 	.dword	_ZN40_INTERNAL_7a33a982_4_k_cu_e823b569_230554cuda3std3__45__cpo3endE
	.align		8
        /*0028*/ 	.dword	_ZN40_INTERNAL_7a33a982_4_k_cu_e823b569_230554cuda3std3__45__cpo6cbeginE
	.align		8
        /*0030*/ 	.dword	_ZN40_INTERNAL_7a33a982_4_k_cu_e823b569_230554cuda3std3__45__cpo4cendE
	.align		8
        /*0038*/ 	.dword	_ZN40_INTERNAL_7a33a982_4_k_cu_e823b569_230554cuda3std3__442_GLOBAL__N__7a33a982_4_k_cu_e823b569_230556ignoreE
	.align		8
        /*0040*/ 	.dword	_ZN40_INTERNAL_7a33a982_4_k_cu_e823b569_230554cuda3std3__419piecewise_constructE
	.align		8
        /*0048*/ 	.dword	_ZN40_INTERNAL_7a33a982_4_k_cu_e823b569_230554cuda3std3__48in_placeE
	.align		8
        /*0050*/ 	.dword	_ZN40_INTERNAL_7a33a982_4_k_cu_e823b569_230554cuda3std6ranges3__45__cpo4swapE
	.align		8
        /*0058*/ 	.dword	_ZN40_INTERNAL_7a33a982_4_k_cu_e823b569_230554cuda3std6ranges3__45__cpo9iter_moveE
	.align		8
        /*0060*/ 	.dword	_ZN40_INTERNAL_7a33a982_4_k_cu_e823b569_230554cute7productE
	.align		8
        /*0068*/ 	.dword	_ZN40_INTERNAL_7a33a982_4_k_cu_e823b569_230554cute1_E
	.align		8
        /*0070*/ 	.dword	$str$25
	.align		8
        /*0078*/ 	.dword	$str$26
	.align		8
        /*0080*/ 	.dword	$str$29
	.align		8
        /*0088*/ 	.dword	$str$30


//--------------------- .text._ZN7cutlass13device_kernelINS_4gemm6kernel13GemmUniversalIN4cute5tupleIJiiiiEEENS1_10collective13CollectiveMmaINS1_46MainloopSm100TmaUmmaWarpSpecializedBlockScaledILi16ELi2ELi2ENS5_IJNS4_1CILi8EEENSA_ILi1EEESC_EEEEENS5_IJNSA_ILi256EEENSA_ILi64EEENSA_ILi128EEEEEENS5_IJNS_12float_e2m1_tENS_13float_ue4m3_tEEEENS5_IJNS5_IJlSC_lEEENS4_6LayoutINS5_IJNS5_IJNS5_IJNSA_ILi32EEENSA_ILi4EEEEEEiEEENS5_IJNS5_IJNSA_ILi16EEESP_EEEiEEENS5_IJSC_iEEEEEENS5_IJSU_NS5_IJNS5_IJNSA_ILi0EEESC_EEENSA_ILi512EEEEEENS5_IJSX_iEEEEEEEEEEESL_S14_NS4_8TiledMMAINS4_8MMA_AtomIJNS4_23SM100_MMA_MXF4_2x1SM_SSISJ_SJ_fSK_Li256ELi64ELi16ELNS4_4UMMA5MajorE0ELS19_0ELNS18_7ScaleInE0ELS1A_0EEEEEENSN_INS5_IJSC_SC_SC_EEENS5_IJSX_SX_SX_EEEEENS5_IJNS4_10UnderscoreES1G_S1G_EEEEENS5_IJNS4_18SM100_TMA_2SM_LOADES1J_EEENS5_IJNS4_14ComposedLayoutINS4_7SwizzleILi2ELi4ELi3EEENS4_18smem_ptr_flag_bitsILi4EEENSN_INS5_IJSB_SH_EEENS5_IJSH_SC_EEEEEEENSN_INS5_IJNS5_IJNS5_IJSQ_SC_EEEST_EEESC_NS5_IJSC_NSA_ILi2EEEEEEEEENS5_IJNS5_IJNS5_IJST_SZ_EEESY_EEESX_NS5_IJSP_SZ_EEEEEEEEEEEvNS4_8identityENS5_IJNS4_28SM100_TMA_2SM_LOAD_MULTICASTES26_EEES24_vS25_EENS_8epilogue10collective18CollectiveEpilogueINS29_23Sm100TmaWarpSpecializedILi3ELi2ELi32ELb1ELb0EEEJNS5_IJSH_SG_SH_EEENS5_IJNSN_ISH_SC_EENSN_ISO_SC_EEEEENS_10bfloat16_tESM_S2I_SM_NS29_6fusion15FusionCallbacksIS2D_NS2J_17LinearCombinationIS2I_fS2I_fLNS_15FloatRoundStyleE2EEES2E_S2H_JEEENS4_5SM1004TMEM4LOAD26SM100_TMEM_LOAD_32dp32b32xENS4_13SM90_TMA_LOADENS1L_IS1N_NS1O_ILi16EEENSN_INS5_IJSB_SO_EEENS5_IJSO_SC_EEEEEEENS4_39AutoVectorizingCopyWithAssumedAlignmentILi128EEENS4_14SM90_TMA_STOREES2Y_S30_S30_EEEvvEEEEvNT_6ParamsE --------------------------
	.section	.text._ZN7cutlass13device_kernelINS_4gemm6kernel13GemmUniversalIN4cute5tupleIJiiiiEEENS1_10collective13CollectiveMmaINS1_46MainloopSm100TmaUmmaWarpSpecializedBlockScaledILi16ELi2ELi2ENS5_IJNS4_1CILi8EEENSA_ILi1EEESC_EEEEENS5_IJNSA_ILi256EEENSA_ILi64EEENSA_ILi128EEEEEENS5_IJNS_12float_e2m1_tENS_13float_ue4m3_tEEEENS5_IJNS5_IJlSC_lEEENS4_6LayoutINS5_IJNS5_IJNS5_IJNSA_ILi32EEENSA_ILi4EEEEEEiEEENS5_IJNS5_IJNSA_ILi16EEESP_EEEiEEENS5_IJSC_iEEEEEENS5_IJSU_NS5_IJNS5_IJNSA_ILi0EEESC_EEENSA_ILi512EEEEEENS5_IJSX_iEEEEEEEEEEESL_S14_NS4_8TiledMMAINS4_8MMA_AtomIJNS4_23SM100_MMA_MXF4_2x1SM_SSISJ_SJ_fSK_Li256ELi64ELi16ELNS4_4UMMA5MajorE0ELS19_0ELNS18_7ScaleInE0ELS1A_0EEEEEENSN_INS5_IJSC_SC_SC_EEENS5_IJSX_SX_SX_EEEEENS5_IJNS4_10UnderscoreES1G_S1G_EEEEENS5_IJNS4_18SM100_TMA_2SM_LOADES1J_EEENS5_IJNS4_14ComposedLayoutINS4_7SwizzleILi2ELi4ELi3EEENS4_18smem_ptr_flag_bitsILi4EEENSN_INS5_IJSB_SH_EEENS5_IJSH_SC_EEEEEEENSN_INS5_IJNS5_IJNS5_IJSQ_SC_EEEST_EEESC_NS5_IJSC_NSA_ILi2EEEEEEEEENS5_IJNS5_IJNS5_IJST_SZ_EEESY_EEESX_NS5_IJSP_SZ_EEEEEEEEEEEvNS4_8identityENS5_IJNS4_28SM100_TMA_2SM_LOAD_MULTICASTES26_EEES24_vS25_EENS_8epilogue10collective18CollectiveEpilogueINS29_23Sm100TmaWarpSpecializedILi3ELi2ELi32ELb1ELb0EEEJNS5_IJSH_SG_SH_EEENS5_IJNSN_ISH_SC_EENSN_ISO_SC_EEEEENS_10bfloat16_tESM_S2I_SM_NS29_6fusion15FusionCallbacksIS2D_NS2J_17LinearCombinationIS2I_fS2I_fLNS_15FloatRoundStyleE2EEES2E_S2H_JEEENS4_5SM1004TMEM4LOAD26SM100_TMEM_LOAD_32dp32b32xENS4_13SM90_TMA_LOADENS1L_IS1N_NS1O_ILi16EEENSN_INS5_IJSB_SO_EEENS5_IJSO_SC_EEEEEEENS4_39AutoVectorizingCopyWithAssumedAlignmentILi128EEENS4_14SM90_TMA_STOREES2Y_S30_S30_EEEvvEEEEvNT_6ParamsE,"ax",@progbits
	.align	128
.text._ZN7cutlass13device_kernelINS_4gemm6kernel13GemmUniversalIN4cute5tupleIJiiiiEEENS1_10collective13CollectiveMmaINS1_46MainloopSm100TmaUmmaWarpSpecializedBlockScaledILi16ELi2ELi2ENS5_IJNS4_1CILi8EEENSA_ILi1EEESC_EEEEENS5_IJNSA_ILi256EEENSA_ILi64EEENSA_ILi128EEEEEENS5_IJNS_12float_e2m1_tENS_13float_ue4m3_tEEEENS5_IJNS5_IJlSC_lEEENS4_6LayoutINS5_IJNS5_IJNS5_IJNSA_ILi32EEENSA_ILi4EEEEEEiEEENS5_IJNS5_IJNSA_ILi16EEESP_EEEiEEENS5_IJSC_iEEEEEENS5_IJSU_NS5_IJNS5_IJNSA_ILi0EEESC_EEENSA_ILi512EEEEEENS5_IJSX_iEEEEEEEEEEESL_S14_NS4_8TiledMMAINS4_8MMA_AtomIJNS4_23SM100_MMA_MXF4_2x1SM_SSISJ_SJ_fSK_Li256ELi64ELi16ELNS4_4UMMA5MajorE0ELS19_0ELNS18_7ScaleInE0ELS1A_0EEEEEENSN_INS5_IJSC_SC_SC_EEENS5_IJSX_SX_SX_EEEEENS5_IJNS4_10UnderscoreES1G_S1G_EEEEENS5_IJNS4_18SM100_TMA_2SM_LOADES1J_EEENS5_IJNS4_14ComposedLayoutINS4_7SwizzleILi2ELi4ELi3EEENS4_18smem_ptr_flag_bitsILi4EEENSN_INS5_IJSB_SH_EEENS5_IJSH_SC_EEEEEEENSN_INS5_IJNS5_IJNS5_IJSQ_SC_EEEST_EEESC_NS5_IJSC_NSA_ILi2EEEEEEEEENS5_IJNS5_IJNS5_IJST_SZ_EEESY_EEESX_NS5_IJSP_SZ_EEEEEEEEEEEvNS4_8identityENS5_IJNS4_28SM100_TMA_2SM_LOAD_MULTICASTES26_EEES24_vS25_EENS_8epilogue10collective18CollectiveEpilogueINS29_23Sm100TmaWarpSpecializedILi3ELi2ELi32ELb1ELb0EEEJNS5_IJSH_SG_SH_EEENS5_IJNSN_ISH_SC_EENSN_ISO_SC_EEEEENS_10bfloat16_tESM_S2I_SM_NS29_6fusion15FusionCallbacksIS2D_NS2J_17LinearCombinationIS2I_fS2I_fLNS_15FloatRoundStyleE2EEES2E_S2H_JEEENS4_5SM1004TMEM4LOAD26SM100_TMEM_LOAD_32dp32b32xENS4_13SM90_TMA_LOADENS1L_IS1N_NS1O_ILi16EEENSN_INS5_IJSB_SO_EEENS5_IJSO_SC_EEEEEEENS4_39AutoVectorizingCopyWithAssumedAlignmentILi128EEENS4_14SM90_TMA_STOREES2Y_S30_S30_EEEvvEEEEvNT_6ParamsE:
        .type           _ZN7cutlass13device_kernelINS_4gemm6kernel13GemmUniversalIN4cute5tupleIJiiiiEEENS1_10collective13CollectiveMmaINS1_46MainloopSm100TmaUmmaWarpSpecializedBlockScaledILi16ELi2ELi2ENS5_IJNS4_1CILi8EEENSA_ILi1EEESC_EEEEENS5_IJNSA_ILi256EEENSA_ILi64EEENSA_ILi128EEEEEENS5_IJNS_12float_e2m1_tENS_13float_ue4m3_tEEEENS5_IJNS5_IJlSC_lEEENS4_6LayoutINS5_IJNS5_IJNS5_IJNSA_ILi32EEENSA_ILi4EEEEEEiEEENS5_IJNS5_IJNSA_ILi16EEESP_EEEiEEENS5_IJSC_iEEEEEENS5_IJSU_NS5_IJNS5_IJNSA_ILi0EEESC_EEENSA_ILi512EEEEEENS5_IJSX_iEEEEEEEEEEESL_S14_NS4_8TiledMMAINS4_8MMA_AtomIJNS4_23SM100_MMA_MXF4_2x1SM_SSISJ_SJ_fSK_Li256ELi64ELi16ELNS4_4UMMA5MajorE0ELS19_0ELNS18_7ScaleInE0ELS1A_0EEEEEENSN_INS5_IJSC_SC_SC_EEENS5_IJSX_SX_SX_EEEEENS5_IJNS4_10UnderscoreES1G_S1G_EEEEENS5_IJNS4_18SM100_TMA_2SM_LOADES1J_EEENS5_IJNS4_14ComposedLayoutINS4_7SwizzleILi2ELi4ELi3EEENS4_18smem_ptr_flag_bitsILi4EEENSN_INS5_IJSB_SH_EEENS5_IJSH_SC_EEEEEEENSN_INS5_IJNS5_IJNS5_IJSQ_SC_EEEST_EEESC_NS5_IJSC_NSA_ILi2EEEEEEEEENS5_IJNS5_IJNS5_IJST_SZ_EEESY_EEESX_NS5_IJSP_SZ_EEEEEEEEEEEvNS4_8identityENS5_IJNS4_28SM100_TMA_2SM_LOAD_MULTICASTES26_EEES24_vS25_EENS_8epilogue10collective18CollectiveEpilogueINS29_23Sm100TmaWarpSpecializedILi3ELi2ELi32ELb1ELb0EEEJNS5_IJSH_SG_SH_EEENS5_IJNSN_ISH_SC_EENSN_ISO_SC_EEEEENS_10bfloat16_tESM_S2I_SM_NS29_6fusion15FusionCallbacksIS2D_NS2J_17LinearCombinationIS2I_fS2I_fLNS_15FloatRoundStyleE2EEES2E_S2H_JEEENS4_5SM1004TMEM4LOAD26SM100_TMEM_LOAD_32dp32b32xENS4_13SM90_TMA_LOADENS1L_IS1N_NS1O_ILi16EEENSN_INS5_IJSB_SO_EEENS5_IJSO_SC_EEEEEEENS4_39AutoVectorizingCopyWithAssumedAlignmentILi128EEENS4_14SM90_TMA_STOREES2Y_S30_S30_EEEvvEEEEvNT_6ParamsE,@function
        .size           _ZN7cutlass13device_kernelINS_4gemm6kernel13GemmUniversalIN4cute5tupleIJiiiiEEENS1_10collective13CollectiveMmaINS1_46MainloopSm100TmaUmmaWarpSpecializedBlockScaledILi16ELi2ELi2ENS5_IJNS4_1CILi8EEENSA_ILi1EEESC_EEEEENS5_IJNSA_ILi256EEENSA_ILi64EEENSA_ILi128EEEEEENS5_IJNS_12float_e2m1_tENS_13float_ue4m3_tEEEENS5_IJNS5_IJlSC_lEEENS4_6LayoutINS5_IJNS5_IJNS5_IJNSA_ILi32EEENSA_ILi4EEEEEEiEEENS5_IJNS5_IJNSA_ILi16EEESP_EEEiEEENS5_IJSC_iEEEEEENS5_IJSU_NS5_IJNS5_IJNSA_ILi0EEESC_EEENSA_ILi512EEEEEENS5_IJSX_iEEEEEEEEEEESL_S14_NS4_8TiledMMAINS4_8MMA_AtomIJNS4_23SM100_MMA_MXF4_2x1SM_SSISJ_SJ_fSK_Li256ELi64ELi16ELNS4_4UMMA5MajorE0ELS19_0ELNS18_7ScaleInE0ELS1A_0EEEEEENSN_INS5_IJSC_SC_SC_EEENS5_IJSX_SX_SX_EEEEENS5_IJNS4_10UnderscoreES1G_S1G_EEEEENS5_IJNS4_18SM100_TMA_2SM_LOADES1J_EEENS5_IJNS4_14ComposedLayoutINS4_7SwizzleILi2ELi4ELi3EEENS4_18smem_ptr_flag_bitsILi4EEENSN_INS5_IJSB_SH_EEENS5_IJSH_SC_EEEEEEENSN_INS5_IJNS5_IJNS5_IJSQ_SC_EEEST_EEESC_NS5_IJSC_NSA_ILi2EEEEEEEEENS5_IJNS5_IJNS5_IJST_SZ_EEESY_EEESX_NS5_IJSP_SZ_EEEEEEEEEEEvNS4_8identityENS5_IJNS4_28SM100_TMA_2SM_LOAD_MULTICASTES26_EEES24_vS25_EENS_8epilogue10collective18CollectiveEpilogueINS29_23Sm100TmaWarpSpecializedILi3ELi2ELi32ELb1ELb0EEEJNS5_IJSH_SG_SH_EEENS5_IJNSN_ISH_SC_EENSN_ISO_SC_EEEEENS_10bfloat16_tESM_S2I_SM_NS29_6fusion15FusionCallbacksIS2D_NS2J_17LinearCombinationIS2I_fS2I_fLNS_15FloatRoundStyleE2EEES2E_S2H_JEEENS4_5SM1004TMEM4LOAD26SM100_TMEM_LOAD_32dp32b32xENS4_13SM90_TMA_LOADENS1L_IS1N_NS1O_ILi16EEENSN_INS5_IJSB_SO_EEENS5_IJSO_SC_EEEEEEENS4_39AutoVectorizingCopyWithAssumedAlignmentILi128EEENS4_14SM90_TMA_STOREES2Y_S30_S30_EEEvvEEEEvNT_6ParamsE,(.L_x_212 - _ZN7cutlass13device_kernelINS_4gemm6kernel13GemmUniversalIN4cute5tupleIJiiiiEEENS1_10collective13CollectiveMmaINS1_46MainloopSm100TmaUmmaWarpSpecializedBlockScaledILi16ELi2ELi2ENS5_IJNS4_1CILi8EEENSA_ILi1EEESC_EEEEENS5_IJNSA_ILi256EEENSA_ILi64EEENSA_ILi128EEEEEENS5_IJNS_12float_e2m1_tENS_13float_ue4m3_tEEEENS5_IJNS5_IJlSC_lEEENS4_6LayoutINS5_IJNS5_IJNS5_IJNSA_ILi32EEENSA_ILi4EEEEEEiEEENS5_IJNS5_IJNSA_ILi16EEESP_EEEiEEENS5_IJSC_iEEEEEENS5_IJSU_NS5_IJNS5_IJNSA_ILi0EEESC_EEENSA_ILi512EEEEEENS5_IJSX_iEEEEEEEEEEESL_S14_NS4_8TiledMMAINS4_8MMA_AtomIJNS4_23SM100_MMA_MXF4_2x1SM_SSISJ_SJ_fSK_Li256ELi64ELi16ELNS4_4UMMA5MajorE0ELS19_0ELNS18_7ScaleInE0ELS1A_0EEEEEENSN_INS5_IJSC_SC_SC_EEENS5_IJSX_SX_SX_EEEEENS5_IJNS4_10UnderscoreES1G_S1G_EEEEENS5_IJNS4_18SM100_TMA_2SM_LOADES1J_EEENS5_IJNS4_14ComposedLayoutINS4_7SwizzleILi2ELi4ELi3EEENS4_18smem_ptr_flag_bitsILi4EEENSN_INS5_IJSB_SH_EEENS5_IJSH_SC_EEEEEEENSN_INS5_IJNS5_IJNS5_IJSQ_SC_EEEST_EEESC_NS5_IJSC_NSA_ILi2EEEEEEEEENS5_IJNS5_IJNS5_IJST_SZ_EEESY_EEESX_NS5_IJSP_SZ_EEEEEEEEEEEvNS4_8identityENS5_IJNS4_28SM100_TMA_2SM_LOAD_MULTICASTES26_EEES24_vS25_EENS_8epilogue10collective18CollectiveEpilogueINS29_23Sm100TmaWarpSpecializedILi3ELi2ELi32ELb1ELb0EEEJNS5_IJSH_SG_SH_EEENS5_IJNSN_ISH_SC_EENSN_ISO_SC_EEEEENS_10bfloat16_tESM_S2I_SM_NS29_6fusion15FusionCallbacksIS2D_NS2J_17LinearCombinationIS2I_fS2I_fLNS_15FloatRoundStyleE2EEES2E_S2H_JEEENS4_5SM1004TMEM4LOAD26SM100_TMEM_LOAD_32dp32b32xENS4_13SM90_TMA_LOADENS1L_IS1N_NS1O_ILi16EEENSN_INS5_IJSB_SO_EEENS5_IJSO_SC_EEEEEEENS4_39AutoVectorizingCopyWithAssumedAlignmentILi128EEENS4_14SM90_TMA_STOREES2Y_S30_S30_EEEvvEEEEvNT_6ParamsE)
        .other          _ZN7cutlass13device_kernelINS_4gemm6kernel13GemmUniversalIN4cute5tupleIJiiiiEEENS1_10collective13CollectiveMmaINS1_46MainloopSm100TmaUmmaWarpSpecializedBlockScaledILi16ELi2ELi2ENS5_IJNS4_1CILi8EEENSA_ILi1EEESC_EEEEENS5_IJNSA_ILi256EEENSA_ILi64EEENSA_ILi128EEEEEENS5_IJNS_12float_e2m1_tENS_13float_ue4m3_tEEEENS5_IJNS5_IJlSC_lEEENS4_6LayoutINS5_IJNS5_IJNS5_IJNSA_ILi32EEENSA_ILi4EEEEEEiEEENS5_IJNS5_IJNSA_ILi16EEESP_EEEiEEENS5_IJSC_iEEEEEENS5_IJSU_NS5_IJNS5_IJNSA_ILi0EEESC_EEENSA_ILi512EEEEEENS5_IJSX_iEEEEEEEEEEESL_S14_NS4_8TiledMMAINS4_8MMA_AtomIJNS4_23SM100_MMA_MXF4_2x1SM_SSISJ_SJ_fSK_Li256ELi64ELi16ELNS4_4UMMA5MajorE0ELS19_0ELNS18_7ScaleInE0ELS1A_0EEEEEENSN_INS5_IJSC_SC_SC_EEENS5_IJSX_SX_SX_EEEEENS5_IJNS4_10UnderscoreES1G_S1G_EEEEENS5_IJNS4_18SM100_TMA_2SM_LOADES1J_EEENS5_IJNS4_14ComposedLayoutINS4_7SwizzleILi2ELi4ELi3EEENS4_18smem_ptr_flag_bitsILi4EEENSN_INS5_IJSB_SH_EEENS5_IJSH_SC_EEEEEEENSN_INS5_IJNS5_IJNS5_IJSQ_SC_EEEST_EEESC_NS5_IJSC_NSA_ILi2EEEEEEEEENS5_IJNS5_IJNS5_IJST_SZ_EEESY_EEESX_NS5_IJSP_SZ_EEEEEEEEEEEvNS4_8identityENS5_IJNS4_28SM100_TMA_2SM_LOAD_MULTICASTES26_EEES24_vS25_EENS_8epilogue10collective18CollectiveEpilogueINS29_23Sm100TmaWarpSpecializedILi3ELi2ELi32ELb1ELb0EEEJNS5_IJSH_SG_SH_EEENS5_IJNSN_ISH_SC_EENSN_ISO_SC_EEEEENS_10bfloat16_tESM_S2I_SM_NS29_6fusion15FusionCallbacksIS2D_NS2J_17LinearCombinationIS2I_fS2I_fLNS_15FloatRoundStyleE2EEES2E_S2H_JEEENS4_5SM1004TMEM4LOAD26SM100_TMEM_LOAD_32dp32b32xENS4_13SM90_TMA_LOADENS1L_IS1N_NS1O_ILi16EEENSN_INS5_IJSB_SO_EEENS5_IJSO_SC_EEEEEEENS4_39AutoVectorizingCopyWithAssumedAlignmentILi128EEENS4_14SM90_TMA_STOREES2Y_S30_S30_EEEvvEEEEvNT_6ParamsE,@"STO_CUDA_ENTRY STV_DEFAULT"
_ZN7cutlass13device_kernelINS_4gemm6kernel13GemmUniversalIN4cute5tupleIJiiiiEEENS1_10collective13CollectiveMmaINS1_46MainloopSm100TmaUmmaWarpSpecializedBlockScaledILi16ELi2ELi2ENS5_IJNS4_1CILi8EEENSA_ILi1EEESC_EEEEENS5_IJNSA_ILi256EEENSA_ILi64EEENSA_ILi128EEEEEENS5_IJNS_12float_e2m1_tENS_13float_ue4m3_tEEEENS5_IJNS5_IJlSC_lEEENS4_6LayoutINS5_IJNS5_IJNS5_IJNSA_ILi32EEENSA_ILi4EEEEEEiEEENS5_IJNS5_IJNSA_ILi16EEESP_EEEiEEENS5_IJSC_iEEEEEENS5_IJSU_NS5_IJNS5_IJNSA_ILi0EEESC_EEENSA_ILi512EEEEEENS5_IJSX_iEEEEEEEEEEESL_S14_NS4_8TiledMMAINS4_8MMA_AtomIJNS4_23SM100_MMA_MXF4_2x1SM_SSISJ_SJ_fSK_Li256ELi64ELi16ELNS4_4UMMA5MajorE0ELS19_0ELNS18_7ScaleInE0ELS1A_0EEEEEENSN_INS5_IJSC_SC_SC_EEENS5_IJSX_SX_SX_EEEEENS5_IJNS4_10UnderscoreES1G_S1G_EEEEENS5_IJNS4_18SM100_TMA_2SM_LOADES1J_EEENS5_IJNS4_14ComposedLayoutINS4_7SwizzleILi2ELi4ELi3EEENS4_18smem_ptr_flag_bitsILi4EEENSN_INS5_IJSB_SH_EEENS5_IJSH_SC_EEEEEEENSN_INS5_IJNS5_IJNS5_IJSQ_SC_EEEST_EEESC_NS5_IJSC_NSA_ILi2EEEEEEEEENS5_IJNS5_IJNS5_IJST_SZ_EEESY_EEESX_NS5_IJSP_SZ_EEEEEEEEEEEvNS4_8identityENS5_IJNS4_28SM100_TMA_2SM_LOAD_MULTICASTES26_EEES24_vS25_EENS_8epilogue10collective18CollectiveEpilogueINS29_23Sm100TmaWarpSpecializedILi3ELi2ELi32ELb1ELb0EEEJNS5_IJSH_SG_SH_EEENS5_IJNSN_ISH_SC_EENSN_ISO_SC_EEEEENS_10bfloat16_tESM_S2I_SM_NS29_6fusion15FusionCallbacksIS2D_NS2J_17LinearCombinationIS2I_fS2I_fLNS_15FloatRoundStyleE2EEES2E_S2H_JEEENS4_5SM1004TMEM4LOAD26SM100_TMEM_LOAD_32dp32b32xENS4_13SM90_TMA_LOADENS1L_IS1N_NS1O_ILi16EEENSN_INS5_IJSB_SO_EEENS5_IJSO_SC_EEEEEEENS4_39AutoVectorizingCopyWithAssumedAlignmentILi128EEENS4_14SM90_TMA_STOREES2Y_S30_S30_EEEvvEEEEvNT_6ParamsE:
[----:B------:R-:W1:Y:S01]  /*0000*/  LDC R1, c[0x0][0x37c] ;  /* 0x0000df00ff017b82 */ /* 0x000e620000000800 */
[----:B------:R-:W2:Y:S01]  /*0010*/  S2R R92, SR_TID.X ;  /* 0x00000000005c7919 */ /* 0x000ea20000002100 */
[----:B------:R-:W3:Y:S06]  /*0020*/  LDCU.64 UR12, c[0x0][0xc90] ;  /* 0x00019200ff0c77ac */ /* 0x000eec0008000a00 */
[----:B------:R-:W4:Y:S01]  /*0030*/  S2UR UR55, SR_CgaCtaId ;  /* 0x00000000003779c3 */ /* 0x000f220000008800 */
[----:B------:R-:W-:Y:S02]  /*0040*/  PRMT R84, RZ, 0x7610, R84 ;  /* 0x00007610ff547816 */ /* 0x000fe40000000054 */
[----:B------:R-:W-:Y:S01]  /*0050*/  ELECT P1, URZ, PT ;  /* 0x0000000000ff782f */ /* 0x000fe20003820000 */
[----:B---3--:R-:W-:-:S04]  /*0060*/  UISETP.NE.U32.AND UP0, UPT, UR12, URZ, UPT ;  /* 0x000000ff0c00728c */ /* 0x008fc8000bf05070 */
[----:B------:R-:W-:Y:S02]  /*0070*/  UISETP.NE.AND.EX UP0, UPT, UR13, URZ, UPT, UP0 ;  /* 0x000000ff0d00728c */ /* 0x000fe4000bf05300 */
[----:B----4-:R-:W-:Y:S02]  /*0080*/  ULOP3.LUT UR56, UR55, 0x1, URZ, 0xc0, !UPT ;  /* 0x0000000137387892 */ /* 0x010fe4000f8ec0ff */
[----:B------:R-:W-:Y:S01]  /*0090*/  ULOP3.LUT UR57, UR55, 0x1, URZ, 0x3c, !UPT ;  /* 0x0000000137397892 */ /* 0x000fe2000f8e3cff */
[----:B--2---:R-:W-:-:S05]  /*00a0*/  SHF.R.U32.HI R85, RZ, 0x5, R92 ;  /* 0x00000005ff557819 */ /* 0x004fca000001165c */
[----:B------:R-:W2:Y:S02]  /*00b0*/  SHFL.IDX PT, R0, R85, RZ, 0x1f ;  /* 0x00001fff55007589 */ /* 0x000ea400000e0000 */
[----:B--2---:R-:W-:Y:S01]  /*00c0*/  R2UR UR18, R0 ;  /* 0x00000000001272ca */ /* 0x004fe200000e0000 */
[----:B-1----:R-:W-:-:S14]  /*00d0*/  BRA.U UP0, `(.L_x_0) ;  /* 0x0000000100307547 */ /* 0x002fdc000b800000 */
[----:B------:R-:W1:Y:S02]  /*00e0*/  LDCU.64 UR4, c[0x0][0xc88] ;  /* 0x00019100ff0477ac */ /* 0x000e640008000a00 */
[----:B-1----:R-:W-:-:S04]  /*00f0*/  UISETP.NE.U32.AND UP0, UPT, UR4, URZ, UPT ;  /* 0x000000ff0400728c */ /* 0x002fc8000bf05070 */
[----:B------:R-:W-:-:S09]  /*0100*/  UISETP.NE.AND.EX UP0, UPT, UR5, URZ, UPT, UP0 ;  /* 0x000000ff0500728c */ /* 0x000fd2000bf05300 */
[----:B------:R-:W-:Y:S05]  /*0110*/  BRA.U !UP0, `(.L_x_1) ;  /* 0x0000000108147547 */ /* 0x000fea000b800000 */
[----:B------:R-:W1:Y:S01]  /*0120*/  LDC.64 R2, c[0x0][0xc88] ;  /* 0x00032200ff027b82 */ /* 0x000e620000000a00 */
[----:B------:R-:W1:Y:S02]  /*0130*/  LDCU.64 UR4, c[0x0][0x358] ;  /* 0x00006b00ff0477ac */ /* 0x000e640008000a00 */
[----:B-1----:R1:W5:Y:S01]  /*0140*/  LDG.E R41, desc[UR4][R2.64] ;  /* 0x0000000402297981 */ /* 0x002362000c1e1900 */
[----:B------:R-:W-:Y:S01]  /*0150*/  HFMA2 R84, -RZ, RZ, 0, 5.9604644775390625e-08 ;  /* 0x00000001ff547431 */ /* 0x000fe200000001ff */
[----:B------:R-:W-:Y:S05]  /*0160*/  BRA `(.L_x_0) ;  /* 0x00000000000c7947 */ /* 0x000fea0003800000 */
.L_x_1:
[----:B------:R-:W1:Y:S01]  /*0170*/  LDCU UR4, c[0x0][0xc80] ;  /* 0x00019000ff0477ac */ /* 0x000e620008000800 */
[----:B------:R-:W-:Y:S01]  /*0180*/  HFMA2 R84, -RZ, RZ, 0, 5.9604644775390625e-08 ;  /* 0x00000001ff547431 */ /* 0x000fe200000001ff */
[----:B-1----:R-:W-:-:S07]  /*0190*/  MOV R41, UR4 ;  /* 0x0000000400297c02 */ /* 0x002fce0008000f00 */
.L_x_0:
[----:B------:R-:W2:Y:S02]  /*01a0*/  LDCU.64 UR4, c[0x0][0xcb0] ;  /* 0x00019600ff0477ac */ /* 0x000ea40008000a00 */
[----:B--2---:R-:W-:-:S04]  /*01b0*/  UISETP.NE.U32.AND UP0, UPT, UR4, URZ, UPT ;  /* 0x000000ff0400728c */ /* 0x004fc8000bf05070 */
[----:B------:R-:W-:-:S09]  /*01c0*/  UISETP.NE.AND.EX UP0, UPT, UR5, URZ, UPT, UP0 ;  /* 0x000000ff0500728c */ /* 0x000fd2000bf05300 */
[----:B------:R-:W-:Y:S05]  /*01d0*/  BRA.U UP0, `(.L_x_2) ;  /* 0x0000000100287547 */ /* 0x000fea000b800000 */
[----:B------:R-:W2:Y:S02]  /*01e0*/  LDCU.64 UR4, c[0x0][0xca8] ;  /* 0x00019500ff0477ac */ /* 0x000ea40008000a00 */
[----:B--2---:R-:W-:-:S04]  /*01f0*/  UISETP.NE.U32.AND UP0, UPT, UR4, URZ, UPT ;  /* 0x000000ff0400728c */ /* 0x004fc8000bf05070 */
[----:B------:R-:W-:-:S09]  /*0200*/  UISETP.NE.AND.EX UP0, UPT, UR5, URZ, UPT, UP0 ;  /* 0x000000ff0500728c */ /* 0x000fd2000bf05300 */
[----:B------:R-:W-:Y:S05]  /*0210*/  BRA.U !UP0, `(.L_x_3) ;  /* 0x0000000108107547 */ /* 0x000fea000b800000 */
[----:B------:R-:W2:Y:S01]  /*0220*/  LDC.64 R38, c[0x0][0xca8] ;  /* 0x00032a00ff267b82 */ /* 0x000ea20000000a00 */
[----:B------:R-:W2:Y:S02]  /*0230*/  LDCU.64 UR4, c[0x0][0x358] ;  /* 0x00006b00ff0477ac */ /* 0x000ea40008000a00 */
[----:B--2---:R2:W5:Y:S01]  /*0240*/  LDG.E R38, desc[UR4][R38.64] ;  /* 0x0000000426267981 */ /* 0x004562000c1e1900 */
[----:B------:R-:W-:Y:S05]  /*0250*/  BRA `(.L_x_2) ;  /* 0x0000000000087947 */ /* 0x000fea0003800000 */
.L_x_3:
[----:B------:R-:W2:Y:S02]  /*0260*/  LDCU UR4, c[0x0][0xca0] ;  /* 0x00019400ff0477ac */ /* 0x000ea40008000800 */
[----:B--2---:R-:W-:Y:S02]  /*0270*/  MOV R38, UR4 ;  /* 0x0000000400267c02 */ /* 0x004fe40008000f00 */
.L_x_2:
[----:B------:R-:W-:Y:S01]  /*0280*/  IMAD.U32 R0, RZ, RZ, UR18 ;  /* 0x00000012ff007e24 */ /* 0x000fe2000f8e00ff */
[----:B------:R-:W-:Y:S04]  /*0290*/  BSSY.RECONVERGENT B0, `(.L_x_4) ;  /* 0x0000012000007945 */ /* 0x000fe80003800200 */
[C---:B------:R-:W-:Y:S02]  /*02a0*/  ISETP.NE.OR P2, PT, R0.reuse, 0x1, !P1 ;  /* 0x000000010000780c */ /* 0x040fe40004f45670 */
[----:B------:R-:W-:-:S11]  /*02b0*/  ISETP.NE.OR P0, PT, R0, 0x3, !P1 ;  /* 0x000000030000780c */ /* 0x000fd60004f05670 */
[----:B------:R-:W-:Y:S05]  /*02c0*/  @P2 BRA `(.L_x_5) ;  /* 0x0000000000382947 */ /* 0x000fea0003800000 */
[----:B------:R-:W3:Y:S02]  /*02d0*/  LDCU.64 UR4, c[0x0][0x348] ;  /* 0x00006900ff0477ac */ /* 0x000ee40008000a00 */
[----:B---3--:R-:W-:Y:S02]  /*02e0*/  UIADD3 UR10, UP3, UPT, UR4, 0x80, URZ ;  /* 0x00000080040a7890 */ /* 0x008fe4000ff7e0ff */
[----:B------:R-:W-:Y:S02]  /*02f0*/  UIADD3 UR8, UP2, UPT, UR4, 0x180, URZ ;  /* 0x0000018004087890 */ /* 0x000fe4000ff5e0ff */
[----:B------:R-:W-:Y:S02]  /*0300*/  UIADD3 UR6, UP1, UPT, UR4, 0x280, URZ ;  /* 0x0000028004067890 */ /* 0x000fe4000ff3e0ff */
[----:B------:R-:W-:Y:S02]  /*0310*/  UIADD3 UR4, UP0, UPT, UR4, 0x380, URZ ;  /* 0x0000038004047890 */ /* 0x000fe4000ff1e0ff */
[----:B------:R-:W-:-:S02]  /*0320*/  UIADD3.X UR11, UPT, UPT, URZ, UR5, URZ, UP3, !UPT ;  /* 0x00000005ff0b7290 */ /* 0x000fc40009ffe4ff */
[----:B------:R-:W-:Y:S02]  /*0330*/  UIADD3.X UR9, UPT, UPT, URZ, UR5, URZ, UP2, !UPT ;  /* 0x00000005ff097290 */ /* 0x000fe400097fe4ff */
[----:B------:R-:W-:Y:S02]  /*0340*/  UIADD3.X UR7, UPT, UPT, URZ, UR5, URZ, UP1, !UPT ;  /* 0x00000005ff077290 */ /* 0x000fe40008ffe4ff */
[----:B------:R-:W-:-:S03]  /*0350*/  UIADD3.X UR5, UPT, UPT, URZ, UR5, URZ, UP0, !UPT ;  /* 0x00000005ff057290 */ /* 0x000fc600087fe4ff */
[----:B------:R3:W-:Y:S02]  /*0360*/  UTMACCTL.PF [UR10] ;  /* 0x000000000a0079b9 */ /* 0x0007e40008040000 */
[----:B------:R3:W-:Y:S02]  /*0370*/  UTMACCTL.PF [UR8] ;  /* 0x00000000080079b9 */ /* 0x0007e40008040000 */
[----:B------:R3:W-:Y:S02]  /*0380*/  UTMACCTL.PF [UR6] ;  /* 0x00000000060079b9 */ /* 0x0007e40008040000 */
[----:B------:R3:W-:Y:S02]  /*0390*/  UTMACCTL.PF [UR4] ;  /* 0x00000000040079b9 */ /* 0x0007e40008040000 */
[----:B---3--:R-:W-:Y:S01]  /*03a0*/  NOP ;  /* 0x0000000000007918 */ /* 0x008fe20000000000 */
.L_x_5:
[----:B------:R-:W-:Y:S05]  /*03b0*/  BSYNC.RECONVERGENT B0 ;  /* 0x0000000000007941 */ /* 0x000fea0003800200 */
.L_x_4:
[----:B------:R-:W-:Y:S04]  /*03c0*/  BSSY.RECONVERGENT B0, `(.L_x_6) ;  /* 0x000000a000007945 */ /* 0x000fe80003800200 */
[----:B------:R-:W-:Y:S05]  /*03d0*/  @P0 BRA `(.L_x_7) ;  /* 0x0000000000200947 */ /* 0x000fea0003800000 */
[----:B------:R-:W3:Y:S02]  /*03e0*/  LDCU.64 UR4, c[0x0][0x348] ;  /* 0x00006900ff0477ac */ /* 0x000ee40008000a00 */
[----:B---3--:R-:W-:Y:S02]  /*03f0*/  UIADD3 UR6, UP1, UPT, UR4, 0x980, URZ ;  /* 0x0000098004067890 */ /* 0x008fe4000ff3e0ff */
[----:B------:R-:W-:Y:S02]  /*0400*/  UIADD3 UR4, UP0, UPT, UR4, 0xa80, URZ ;  /* 0x00000a8004047890 */ /* 0x000fe4000ff1e0ff */
[----:B------:R-:W-:Y:S02]  /*0410*/  UIADD3.X UR7, UPT, UPT, URZ, UR5, URZ, UP1, !UPT ;  /* 0x00000005ff077290 */ /* 0x000fe40008ffe4ff */
[----:B------:R-:W-:-:S07]  /*0420*/  UIADD3.X UR5, UPT, UPT, URZ, UR5, URZ, UP0, !UPT ;  /* 0x00000005ff057290 */ /* 0x000fce00087fe4ff */
[----:B------:R3:W-:Y:S02]  /*0430*/  UTMACCTL.PF [UR6] ;  /* 0x00000000060079b9 */ /* 0x0007e40008040000 */
[----:B------:R3:W-:Y:S02]  /*0440*/  UTMACCTL.PF [UR4] ;  /* 0x00000000040079b9 */ /* 0x0007e40008040000 */
[----:B---3--:R-:W-:Y:S01]  /*0450*/  NOP ;  /* 0x0000000000007918 */ /* 0x008fe20000000000 */
.L_x_7:
[----:B------:R-:W-:Y:S05]  /*0460*/  BSYNC.RECONVERGENT B0 ;  /* 0x0000000000007941 */ /* 0x000fea0003800200 */
.L_x_6:
[----:B------:R-:W3:Y:S01]  /*0470*/  LDCU.64 UR4, c[0x0][0xc88] ;  /* 0x00019100ff0477ac */ /* 0x000ee20008000a00 */
[----:B------:R-:W-:Y:S02]  /*0480*/  UISETP.EQ.U32.AND UP2, UPT, UR12, URZ, UPT ;  /* 0x000000ff0c00728c */ /* 0x000fe4000bf42070 */
[----:B------:R-:W-:Y:S02]  /*0490*/  UPLOP3.LUT UP4, UPT, UPT, UPT, UPT, 0x80, 0x8 ;  /* 0x000000000008789c */ /* 0x000fe40003f8f070 */
[----:B---3--:R-:W-:-:S04]  /*04a0*/  UISETP.NE.U32.AND UP0, UPT, UR4, URZ, UPT ;  /* 0x000000ff0400728c */ /* 0x008fc8000bf05070 */
[----:B------:R-:W-:-:S04]  /*04b0*/  UISETP.NE.AND.EX UP1, UPT, UR5, URZ, UPT, UP0 ;  /* 0x000000ff0500728c */ /* 0x000fc8000bf25300 */
[----:B------:R-:W-:-:S04]  /*04c0*/  UISETP.EQ.OR.EX UP3, UPT, UR13, URZ, !UP1, UP2 ;  /* 0x000000ff0d00728c */ /* 0x000fc8000cf62720 */
[----:B------:R-:W-:-:S06]  /*04d0*/  UP2UR UR4, UPR, URZ, 0x8 ;  /* 0x00000008ff047883 */ /* 0x000fcc0008000000 */
[----:B------:R-:W-:Y:S01]  /*04e0*/  MOV R88, UR4 ;  /* 0x0000000400587c02 */ /* 0x000fe20008000f00 */
[----:B------:R-:W-:Y:S06]  /*04f0*/  BRA.U !UP3, `(.L_x_8) ;  /* 0x000000010b207547 */ /* 0x000fec000b800000 */
[----:B------:R-:W-:Y:S01]  /*0500*/  UISETP.NE.U32.AND UP2, UPT, UR12, URZ, UPT ;  /* 0x000000ff0c00728c */ /* 0x000fe2000bf45070 */
[----:B-----5:R-:W-:Y:S01]  /*0510*/  FSETP.NEU.AND P0, PT, R41, RZ, PT ;  /* 0x000000ff2900720b */ /* 0x020fe20003f0d000 */
[----:B------:R-:W-:Y:S02]  /*0520*/  USEL UR4, URZ, 0xffffffff, UP1 ;  /* 0xffffffffff047887 */ /* 0x000fe40008800000 */
[----:B------:R-:W-:-:S10]  /*0530*/  UISETP.NE.AND.EX UP2, UPT, UR13, URZ, UPT, UP2 ;  /* 0x000000ff0d00728c */ /* 0x000fd4000bf45320 */
[----:B------:R-:W-:Y:S01]  /*0540*/  VOTEU.ANY UP0, P0 ;  /* 0x0000000000ff7886 */ /* 0x000fe20000000100 */
[----:B------:R-:W-:-:S04]  /*0550*/  @!UP2 USEL UR4, URZ, 0xffffffff, UP0 ;  /* 0xffffffffff04a887 */ /* 0x000fc80008000000 */
[----:B------:R-:W-:-:S04]  /*0560*/  ULOP3.LUT UR4, UR4, 0x1, URZ, 0xc0, !UPT ;  /* 0x0000000104047892 */ /* 0x000fc8000f8ec0ff */
[----:B------:R-:W-:-:S11]  /*0570*/  UISETP.NE.U32.AND UP4, UPT, UR4, 0x1, UPT ;  /* 0x000000010400788c */ /* 0x000fd6000bf85070 */
.L_x_8:
[----:B------:R-:W3:Y:S01]  /*0580*/  SHFL.IDX PT, R0, R85, RZ, 0x1f ;  /* 0x00001fff55007589 */ /* 0x000ee200000e0000 */
[----:B------:R-:W-:-:S04]  /*0590*/  UISETP.NE.AND UP0, UPT, UR18, 0x2, UPT ;  /* 0x000000021200788c */ /* 0x000fc8000bf05270 */
[----:B------:R-:W-:Y:S02]  /*05a0*/  UISETP.EQ.AND UP2, UPT, UR56, URZ, !UP0 ;  /* 0x000000ff3800728c */ /* 0x000fe4000c742270 */
[----:B------:R-:W-:-:S04]  /*05b0*/  USEL UR47, URZ, 0x1, UP0 ;  /* 0x00000001ff2f7887 */ /* 0x000fc80008000000 */
[----:B------:R-:W-:Y:S02]  /*05c0*/  PLOP3.LUT P4, PT, P1, PT, UP2, 0x80, 0x8 ;  /* 0x000000000008781c */ /* 0x000fe40000f8f028 */
[----:B---3--:R-:W-:-:S13]  /*05d0*/  ISETP.NE.AND P0, PT, R0, RZ, PT ;  /* 0x000000ff0000720c */ /* 0x008fda0003f05270 */
[----:B------:R-:W-:Y:S05]  /*05e0*/  @P0 BRA `(.L_x_9) ;  /* 0x0000000000c00947 */ /* 0x000fea0003800000 */
[----:B------:R-:W-:Y:S01]  /*05f0*/  ELECT P0, URZ, PT ;  /* 0x0000000000ff782f */ /* 0x000fe20003800000 */
[----:B------:R-:W-:-:S12]  /*0600*/  BSSY.RECONVERGENT B0, `(.L_x_9) ;  /* 0x000002e000007945 */ /* 0x000fd80003800200 */
[----:B------:R-:W-:Y:S05]  /*0610*/  @!P0 BRA `(.L_x_10) ;  /* 0x0000000000b08947 */ /* 0x000fea0003800000 */
[----:B------:R-:W-:Y:S01]  /*0620*/  UMOV UR4, 0x400 ;  /* 0x0000040000047882 */ /* 0x000fe20000000000 */
[----:B------:R-:W-:Y:S01]  /*0630*/  UMOV UR8, 0x1 ;  /* 0x0000000100087882 */ /* 0x000fe20000000000 */
[----:B------:R-:W-:Y:S01]  /*0640*/  UMOV UR6, 0x4 ;  /* 0x0000000400067882 */ /* 0x000fe20000000000 */
[----:B------:R-:W-:Y:S02]  /*0650*/  ULEA UR4, UR55, UR4, 0x18 ;  /* 0x0000000437047291 */ /* 0x000fe4000f8ec0ff */
[----:B------:R-:W-:-:S04]  /*0660*/  UIADD3 UR8, UPT, UPT, -UR8, 0x100000, URZ ;  /* 0x0010000008087890 */ /* 0x000fc8000fffe1ff */
[----:B------:R-:W-:Y:S02]  /*0670*/  USHF.L.U32 UR9, UR8, 0xb, URZ ;  /* 0x0000000b08097899 */ /* 0x000fe400080006ff */
[----:B------:R-:W-:Y:S02]  /*0680*/  USHF.L.U32 UR8, UR8, 0x1, URZ ;  /* 0x0000000108087899 */ /* 0x000fe400080006ff */
[----:B------:R-:W-:-:S04]  /*0690*/  UIADD3 UR6, UPT, UPT, -UR6, 0x100000, URZ ;  /* 0x0010000006067890 */ /* 0x000fc8000fffe1ff */
[----:B------:R-:W-:Y:S02]  /*06a0*/  USHF.L.U32 UR7, UR6, 0xb, URZ ;  /* 0x0000000b06077899 */ /* 0x000fe400080006ff */
[----:B------:R-:W-:Y:S01]  /*06b0*/  USHF.L.U32 UR6, UR6, 0x1, URZ ;  /* 0x0000000106067899 */ /* 0x000fe200080006ff */
[----:B------:R-:W3:Y:S03]  /*06c0*/  FENCE.VIEW.ASYNC.S ;  /* 0x00000000000073c6 */ /* 0x000ee60000000000 */
[----:B---3--:R3:W4:Y:S08]  /*06d0*/  SYNCS.EXCH.64 URZ, [UR4], UR8 ;  /* 0x0000000804ff75b2 */ /* 0x0087300008000100 */
[----:B------:R3:W1:Y:S01]  /*06e0*/  SYNCS.EXCH.64 URZ, [UR4+0x80], UR6 ;  /* 0x0000800604ff75b2 */ /* 0x0006620008000100 */
        /* <DEDUP_REMOVED lines=29> */
[----:B------:R3:W1:Y:S02]  /*08c0*/  SYNCS.EXCH.64 URZ, [UR4+0xf8], UR6 ;  /* 0x0000f80604ff75b2 */ /* 0x0006640008000100 */
[----:B---34-:R-:W-:Y:S01]  /*08d0*/  NOP ;  /* 0x0000000000007918 */ /* 0x018fe20000000000 */
.L_x_10:
[----:B------:R-:W-:Y:S05]  /*08e0*/  BSYNC.RECONVERGENT B0 ;  /* 0x0000000000007941 */ /* 0x000fea0003800200 */
.L_x_9:
[----:B------:R-:W3:Y:S01]  /*08f0*/  SHFL.IDX PT, R0, R85, RZ, 0x1f ;  /* 0x00001fff55007589 */ /* 0x000ee200000e0000 */
[----:B------:R-:W-:Y:S01]  /*0900*/  NOP ;  /* 0x0000000000007918 */ /* 0x000fe20000000000 */
[----:B---3--:R-:W-:-:S13]  /*0910*/  ISETP.NE.AND P0, PT, R0, 0x1, PT ;  /* 0x000000010000780c */ /* 0x008fda0003f05270 */
[----:B------:R-:W-:Y:S05]  /*0920*/  @P0 BRA `(.L_x_11) ;  /* 0x00000000004c0947 */ /* 0x000fea0003800000 */
        /* <DEDUP_REMOVED lines=10> */
[----:B------:R-:W-:Y:S01]  /*09d0*/  ELECT P0, URZ, PT ;  /* 0x0000000000ff782f */ /* 0x000fe20003800000 */
[----:B------:R-:W3:Y:S02]  /*09e0*/  FENCE.VIEW.ASYNC.S ;  /* 0x00000000000073c6 */ /* 0x000ee40000000000 */
[----:B---3--:R3:W4:Y:S08]  /*09f0*/  SYNCS.EXCH.64 URZ, [UR4+0x100], UR8 ;  /* 0x0001000804ff75b2 */ /* 0x0087300008000100 */
[----:B------:R3:W1:Y:S01]  /*0a00*/  SYNCS.EXCH.64 URZ, [UR4+0x118], UR6 ;  /* 0x0001180604ff75b2 */ /* 0x0006620008000100 */
[----:B------:R3:W1:Y:S01]  /*0a10*/  SYNCS.EXCH.64 URZ, [UR4+0x108], UR8 ;  /* 0x0001080804ff75b2 */ /* 0x0006620008000100 */
[----:B------:R3:W1:Y:S01]  /*0a20*/  SYNCS.EXCH.64 URZ, [UR4+0x120], UR6 ;  /* 0x0001200604ff75b2 */ /* 0x0006620008000100 */
[----:B------:R3:W1:Y:S01]  /*0a30*/  SYNCS.EXCH.64 URZ, [UR4+0x110], UR8 ;  /* 0x0001100804ff75b2 */ /* 0x0006620008000100 */
[----:B------:R3:W1:Y:S01]  /*0a40*/  SYNCS.EXCH.64 URZ, [UR4+0x128], UR6 ;  /* 0x0001280604ff75b2 */ /* 0x0006620008000100 */
[----:B------:R-:W-:Y:S01]  /*0a50*/  NOP ;  /* 0x0000000000007918 */ /* 0x000fe20000000000 */
.L_x_11:
[----:B------:R-:W2:Y:S01]  /*0a60*/  SHFL.IDX PT, R0, R85, RZ, 0x1f ;  /* 0x00001fff55007589 */ /* 0x000ea200000e0000 */
[----:B------:R-:W-:Y:S01]  /*0a70*/  NOP ;  /* 0x0000000000007918 */ /* 0x000fe20000000000 */
[----:B--2---:R-:W-:-:S13]  /*0a80*/  ISETP.NE.AND P0, PT, R0, 0x3, PT ;  /* 0x000000030000780c */ /* 0x004fda0003f05270 */
[----:B------:R-:W-:Y:S05]  /*0a90*/  @P0 BRA `(.L_x_12) ;  /* 0x00000000002c0947 */ /* 0x000fea0003800000 */
[----:B---3--:R-:W-:Y:S01]  /*0aa0*/  UMOV UR6, 0x400 ;  /* 0x0000040000067882 */ /* 0x008fe20000000000 */
[----:B------:R-:W-:Y:S01]  /*0ab0*/  UMOV UR4, 0x20 ;  /* 0x0000002000047882 */ /* 0x000fe20000000000 */
[----:B------:R-:W-:Y:S02]  /*0ac0*/  ULEA UR6, UR55, UR6, 0x18 ;  /* 0x0000000637067291 */ /* 0x000fe4000f8ec0ff */
[----:B------:R-:W-:-:S04]  /*0ad0*/  UIADD3 UR4, UPT, UPT, -UR4, 0x100000, URZ ;  /* 0x0010000004047890 */ /* 0x000fc8000fffe1ff */
[----:B------:R-:W-:Y:S02]  /*0ae0*/  USHF.L.U32 UR5, UR4, 0xb, URZ ;  /* 0x0000000b04057899 */ /* 0x000fe400080006ff */
[----:B------:R-:W-:Y:S01]  /*0af0*/  USHF.L.U32 UR4, UR4, 0x1, URZ ;  /* 0x0000000104047899 */ /* 0x000fe200080006ff */
[----:B------:R-:W-:Y:S01]  /*0b00*/  ELECT P0, URZ, PT ;  /* 0x0000000000ff782f */ /* 0x000fe20003800000 */
[----:B------:R-:W2:Y:S10]  /*0b10*/  FENCE.VIEW.ASYNC.S ;  /* 0x00000000000073c6 */ /* 0x000eb40000000000 */
[----:B--2---:R2:W3:Y:S01]  /*0b20*/  SYNCS.EXCH.64 URZ, [UR6+0x130], UR4 ;  /* 0x0001300406ff75b2 */ /* 0x0044e20008000100 */
[----:B------:R2:W1:Y:S01]  /*0b30*/  SYNCS.EXCH.64 URZ, [UR6+0x138], UR4 ;  /* 0x0001380406ff75b2 */ /* 0x0004620008000100 */
[----:B------:R-:W-:Y:S01]  /*0b40*/  NOP ;  /* 0x0000000000007918 */ /* 0x000fe20000000000 */
.L_x_12:
[----:B------:R-:W4:Y:S01]  /*0b50*/  SHFL.IDX PT, R0, R85, RZ, 0x1f ;  /* 0x00001fff55007589 */ /* 0x000f2200000e0000 */
[----:B------:R-:W-:Y:S01]  /*0b60*/  NOP ;  /* 0x0000000000007918 */ /* 0x000fe20000000000 */
[----:B----4-:R-:W-:-:S13]  /*0b70*/  ISETP.NE.AND P0, PT, R0, 0x4, PT ;  /* 0x000000040000780c */ /* 0x010fda0003f05270 */
[----:B------:R-:W-:Y:S05]  /*0b80*/  @P0 BRA `(.L_x_13) ;  /* 0x0000000000480947 */ /* 0x000fea0003800000 */
[----:B--23--:R-:W-:Y:S01]  /*0b90*/  UMOV UR4, 0x720 ;  /* 0x0000072000047882 */ /* 0x00cfe20000000000 */
[----:B------:R-:W-:Y:S01]  /*0ba0*/  UMOV UR6, 0x400 ;  /* 0x0000040000067882 */ /* 0x000fe20000000000 */
[----:B------:R-:W-:Y:S01]  /*0bb0*/  USEL UR4, UR4, 0x620, UP4 ;  /* 0x0000062004047887 */ /* 0x000fe2000a000000 */
        /* <DEDUP_REMOVED lines=9> */
[----:B------:R-:W2:Y:S02]  /*0c50*/  FENCE.VIEW.ASYNC.S ;  /* 0x00000000000073c6 */ /* 0x000ea40000000000 */
[----:B--2---:R4:W2:Y:S08]  /*0c60*/  SYNCS.EXCH.64 URZ, [UR6+0x140], UR8 ;  /* 0x0001400806ff75b2 */ /* 0x0048b00008000100 */
[----:B------:R4:W3:Y:S01]  /*0c70*/  SYNCS.EXCH.64 URZ, [UR6+0x150], UR4 ;  /* 0x0001500406ff75b2 */ /* 0x0008e20008000100 */
[----:B------:R4:W1:Y:S01]  /*0c80*/  SYNCS.EXCH.64 URZ, [UR6+0x148], UR8 ;  /* 0x0001480806ff75b2 */ /* 0x0008620008000100 */
[----:B------:R4:W1:Y:S02]  /*0c90*/  SYNCS.EXCH.64 URZ, [UR6+0x158], UR4 ;  /* 0x0001580406ff75b2 */ /* 0x0008640008000100 */
[----:B----4-:R-:W-:Y:S01]  /*0ca0*/  NOP ;  /* 0x0000000000007918 */ /* 0x010fe20000000000 */
.L_x_13:
[----:B------:R-:W4:Y:S01]  /*0cb0*/  SHFL.IDX PT, R0, R85, RZ, 0x1f ;  /* 0x00001fff55007589 */ /* 0x000f2200000e0000 */
[----:B------:R-:W-:Y:S01]  /*0cc0*/  NOP ;  /* 0x0000000000007918 */ /* 0x000fe20000000000 */
[----:B----4-:R-:W-:-:S13]  /*0cd0*/  ISETP.NE.AND P0, PT, R0, 0x5, PT ;  /* 0x000000050000780c */ /* 0x010fda0003f05270 */
[----:B------:R-:W-:Y:S05]  /*0ce0*/  @P0 BRA `(.L_x_14) ;  /* 0x0000000000440947 */ /* 0x000fea0003800000 */
[----:B--23--:R-:W-:Y:S01]  /*0cf0*/  UMOV UR4, 0x400 ;  /* 0x0000040000047882 */ /* 0x00cfe20000000000 */
        /* <DEDUP_REMOVED lines=16> */
.L_x_14:
[----:B------:R-:W4:Y:S01]  /*0e00*/  SHFL.IDX PT, R0, R85, RZ, 0x1f ;  /* 0x00001fff55007589 */ /* 0x000f2200000e0000 */
[----:B------:R-:W-:Y:S01]  /*0e10*/  ISETP.NE.OR P1, PT, RZ, UR18, !P1 ;  /* 0x00000012ff007c0c */ /* 0x000fe2000cf25670 */
[----:B------:R-:W-:Y:S01]  /*0e20*/  NOP ;  /* 0x0000000000007918 */ /* 0x000fe20000000000 */
[----:B----4-:R-:W-:-:S13]  /*0e30*/  ISETP.NE.AND P0, PT, R0, 0x3, PT ;  /* 0x000000030000780c */ /* 0x010fda0003f05270 */
[----:B------:R-:W-:Y:S05]  /*0e40*/  @P0 BRA `(.L_x_15) ;  /* 0x0000000000340947 */ /* 0x000fea0003800000 */
[----:B--23--:R-:W-:Y:S01]  /*0e50*/  UMOV UR4, 0x400 ;  /* 0x0000040000047882 */ /* 0x00cfe20000000000 */
[----:B------:R-:W-:Y:S01]  /*0e60*/  UMOV UR6, 0x20 ;  /* 0x0000002000067882 */ /* 0x000fe20000000000 */
[----:B------:R-:W-:Y:S02]  /*0e70*/  ULEA UR4, UR55, UR4, 0x18 ;  /* 0x0000000437047291 */ /* 0x000fe4000f8ec0ff */
[----:B------:R-:W-:-:S04]  /*0e80*/  UIADD3 UR6, UPT, UPT, -UR6, 0x100000, URZ ;  /* 0x0010000006067890 */ /* 0x000fc8000fffe1ff */
[----:B------:R-:W-:Y:S02]  /*0e90*/  USHF.L.U32 UR7, UR6, 0xb, URZ ;  /* 0x0000000b06077899 */ /* 0x000fe400080006ff */
[----:B------:R-:W-:Y:S01]  /*0ea0*/  USHF.L.U32 UR6, UR6, 0x1, URZ ;  /* 0x0000000106067899 */ /* 0x000fe200080006ff */
[----:B------:R-:W-:Y:S01]  /*0eb0*/  ELECT P0, URZ, PT ;  /* 0x0000000000ff782f */ /* 0x000fe20003800000 */
[----:B------:R-:W2:Y:S10]  /*0ec0*/  FENCE.VIEW.ASYNC.S ;  /* 0x00000000000073c6 */ /* 0x000eb40000000000 */
[----:B--2---:R4:W2:Y:S01]  /*0ed0*/  SYNCS.EXCH.64 URZ, [UR4+0x180], UR6 ;  /* 0x0001800604ff75b2 */ /* 0x0048a20008000100 */
[----:B------:R4:W3:Y:S01]  /*0ee0*/  SYNCS.EXCH.64 URZ, [UR4+0x190], UR6 ;  /* 0x0001900604ff75b2 */ /* 0x0008e20008000100 */
[----:B------:R4:W1:Y:S01]  /*0ef0*/  SYNCS.EXCH.64 URZ, [UR4+0x188], UR6 ;  /* 0x0001880604ff75b2 */ /* 0x0008620008000100 */
[----:B------:R4:W1:Y:S02]  /*0f00*/  SYNCS.EXCH.64 URZ, [UR4+0x198], UR6 ;  /* 0x0001980604ff75b2 */ /* 0x0008640008000100 */
[----:B----4-:R-:W-:Y:S01]  /*0f10*/  NOP ;  /* 0x0000000000007918 */ /* 0x010fe20000000000 */
.L_x_15:
[----:B------:R-:W-:Y:S01]  /*0f20*/  VOTEU.ALL UP0, P1 ;  /* 0x0000000000ff7886 */ /* 0x000fe20000800000 */
[----:B--23--:R-:W-:Y:S01]  /*0f30*/  UMOV UR4, 0x20 ;  /* 0x0000002000047882 */ /* 0x00cfe20000000000 */
[----:B------:R-:W2:Y:S01]  /*0f40*/  LDCU UR7, c[0x0][0x36c] ;  /* 0x00006d80ff0777ac */ /* 0x000ea20008000800 */
[----:B------:R-:W-:Y:S01]  /*0f50*/  NOP ;  /* 0x0000000000007918 */ /* 0x000fe20000000000 */
[----:B-1----:R-:W-:Y:S01]  /*0f60*/  LOP3.LUT R3, R92, 0x1f, RZ, 0xc0, !PT ;  /* 0x0000001f5c037812 */ /* 0x002fe200078ec0ff */
[----:B------:R-:W-:Y:S01]  /*0f70*/  @!UP0 UMOV UR6, 0x400 ;  /* 0x0000040000068882 */ /* 0x000fe20000000000 */
[----:B------:R-:W-:-:S04]  /*0f80*/  @!UP0 UIADD3 UR4, UPT, UPT, -UR4, 0x100000, URZ ;  /* 0x0010000004048890 */ /* 0x000fc8000fffe1ff */
[----:B------:R-:W-:Y:S02]  /*0f90*/  @!UP0 USHF.L.U32 UR5, UR4, 0xb, URZ ;  /* 0x0000000b04058899 */ /* 0x000fe400080006ff */
[----:B------:R-:W-:Y:S02]  /*0fa0*/  @!UP0 USHF.L.U32 UR4, UR4, 0x1, URZ ;  /* 0x0000000104048899 */ /* 0x000fe400080006ff */
[----:B------:R-:W-:Y:S01]  /*0fb0*/  @!UP0 ULEA UR6, UR55, UR6, 0x18 ;  /* 0x0000000637068291 */ /* 0x000fe2000f8ec0ff */
[----:B------:R-:W-:Y:S01]  /*0fc0*/  VOTEU.ALL UP0, P1 ;  /* 0x0000000000ff7886 */ /* 0x000fe20000800000 */
[----:B------:R-:W-:Y:S02]  /*0fd0*/  UISETP.NE.AND UP5, UPT, UR18, URZ, UPT ;  /* 0x000000ff1200728c */ /* 0x000fe4000bfa5270 */
[----:B--2---:R-:W-:Y:S01]  /*0fe0*/  UISETP.EQ.U32.AND UP6, UPT, UR7, 0x1, UPT ;  /* 0x000000010700788c */ /* 0x004fe2000bfc2070 */
[----:B------:R-:W1:Y:S07]  /*0ff0*/  FENCE.VIEW.ASYNC.S ;  /* 0x00000000000073c6 */ /* 0x000e6e0000000000 */
[----:B-1----:R1:W2:Y:S01]  /*1000*/  @!UP0 SYNCS.EXCH.64 URZ, [UR6+0x1a0], UR4 ;  /* 0x0001a00406ff85b2 */ /* 0x0022a20008000100 */
[----:B------:R-:W-:Y:S05]  /*1010*/  BRA.U !UP6, `(.L_x_16) ;  /* 0x000000010e087547 */ /* 0x000fea000b800000 */
[----:B--2---:R-:W-:Y:S01]  /*1020*/  UCGABAR_ARV ;  /* 0x00000000000079c7 */ /* 0x004fe20008000000 */
[----:B------:R-:W-:Y:S05]  /*1030*/  BRA `(.L_x_17) ;  /* 0x0000000000047947 */ /* 0x000fea0003800000 */
.L_x_16:
[----:B--2---:R-:W-:Y:S01]  /*1040*/  NOP ;  /* 0x0000000000007918 */ /* 0x004fe20000000000 */
.L_x_17:
[----:B------:R-:W2:Y:S01]  /*1050*/  S2UR UR63, SR_CTAID.X ;  /* 0x00000000003f79c3 */ /* 0x000ea20000002500 */
[----:B------:R-:W-:-:S05]  /*1060*/  CS2R.32 R87, SR_CgaSize ;  /* 0x0000000000577805 */ /* 0x000fca0000008a00 */
[----:B------:R-:W-:-:S05]  /*1070*/  IMAD R87, R87, -0xa0, RZ ;  /* 0xffffff6057577824 */ /* 0x000fca00078e02ff */
[----:B-1----:R-:W-:-:S14]  /*1080*/  R2UR UR5, R87 ;  /* 0x00000000570572ca */ /* 0x002fdc00000e0000 */
[----:B------:R-:W1:Y:S01]  /*1090*/  LDCU UR5, c[0x0][UR5+0x2b0] ;  /* 0x00005600050577ac */ /* 0x000e620008000800 */
[----:B------:R-:W-:-:S05]  /*10a0*/  CS2R.32 R87, SR_CgaSize ;  /* 0x0000000000577805 */ /* 0x000fca0000008a00 */
[----:B------:R-:W-:-:S05]  /*10b0*/  IMAD R87, R87, -0xa0, RZ ;  /* 0xffffff6057577824 */ /* 0x000fca00078e02ff */
[----:B------:R-:W-:-:S14]  /*10c0*/  R2UR UR4, R87 ;  /* 0x00000000570472ca */ /* 0x000fdc00000e0000 */
[----:B------:R-:W3:Y:S01]  /*10d0*/  LDCU UR4, c[0x0][UR4+0x2b4] ;  /* 0x00005680040477ac */ /* 0x000ee20008000800 */
[----:B------:R-:W4:Y:S01]  /*10e0*/  S2UR UR28, SR_CTAID.Y ;  /* 0x00000000001c79c3 */ /* 0x000f220000002600 */
[----:B------:R-:W-:-:S05]  /*10f0*/  CS2R.32 R87, SR_CgaSize ;  /* 0x0000000000577805 */ /* 0x000fca0000008a00 */
[----:B------:R-:W-:-:S05]  /*1100*/  IMAD R87, R87, -0xa0, RZ ;  /* 0xffffff6057577824 */ /* 0x000fca00078e02ff */
[----:B------:R-:W-:-:S14]  /*1110*/  R2UR UR7, R87 ;  /* 0x00000000570772ca */ /* 0x000fdc00000e0000 */
[----:B------:R-:W3:Y:S01]  /*1120*/  LDCU UR7, c[0x0][UR7+0x2a0] ;  /* 0x00005400070777ac */ /* 0x000ee20008000800 */
[----:B------:R-:W-:-:S05]  /*1130*/  CS2R.32 R87, SR_CgaSize ;  /* 0x0000000000577805 */ /* 0x000fca0000008a00 */
[----:B------:R-:W-:-:S05]  /*1140*/  IMAD R87, R87, -0xa0, RZ ;  /* 0xffffff6057577824 */ /* 0x000fca00078e02ff */
[----:B------:R-:W-:-:S14]  /*1150*/  R2UR UR8, R87 ;  /* 0x00000000570872ca */ /* 0x000fdc00000e0000 */
[----:B------:R-:W3:Y:S01]  /*1160*/  LDCU UR8, c[0x0][UR8+0x2a4] ;  /* 0x00005480080877ac */ /* 0x000ee20008000800 */
[----:B------:R-:W-:Y:S02]  /*1170*/  UISETP.GT.U32.AND UP0, UPT, UR56, 0xffff, UPT ;  /* 0x0000ffff3800788c */ /* 0x000fe4000bf04070 */
[----:B------:R-:W-:Y:S02]  /*1180*/  USHF.R.U32.HI UR60, URZ, 0x1, UR55 ;  /* 0x00000001ff3c7899 */ /* 0x000fe40008011637 */
[----:B------:R-:W-:Y:S01]  /*1190*/  USHF.L.U32 UR43, UR55, 0x8, URZ ;  /* 0x00000008372b7899 */ /* 0x000fe200080006ff */
[----:B------:R-:W3:Y:S01]  /*11a0*/  LDCU UR19, c[0x0][0xf24] ;  /* 0x0001e480ff1377ac */ /* 0x000ee20008000800 */
[----:B--2---:R-:W-:Y:S01]  /*11b0*/  I2FP.F32.U32 R2, UR63 ;  /* 0x0000003f00027c45 */ /* 0x004fe20008201000 */
[----:B------:R-:W2:Y:S04]  /*11c0*/  LDCU UR42, c[0x0][0xf24] ;  /* 0x0001e480ff2a77ac */ /* 0x000ea80008000800 */
[----:B-1----:R-:W-:Y:S01]  /*11d0*/  FMUL R2, R2, UR5 ;  /* 0x0000000502027c20 */ /* 0x002fe20008400000 */
[----:B------:R-:W1:Y:S01]  /*11e0*/  LDCU UR23, c[0x0][0xf30] ;  /* 0x0001e600ff1777ac */ /* 0x000e620008000800 */
[----:B----4-:R-:W-:-:S04]  /*11f0*/  I2FP.F32.U32 R0, UR28 ;  /* 0x0000001c00007c45 */ /* 0x010fc80008201000 */
[----:B------:R-:W4:Y:S01]  /*1200*/  F2I.U32.TRUNC.NTZ R2, R2 ;  /* 0x0000000200027305 */ /* 0x000f22000020f000 */
[----:B------:R-:W-:Y:S01]  /*1210*/  USHF.L.U32 UR46, UR55, 0x7, URZ ;  /* 0x00000007372e7899 */ /* 0x000fe200080006ff */
[----:B---3--:R-:W-:Y:S01]  /*1220*/  FMUL R0, R0, UR4 ;  /* 0x0000000400007c20 */ /* 0x008fe20008400000 */
[----:B------:R-:W-:Y:S02]  /*1230*/  USHF.L.U32 UR20, UR55, 0x6, URZ ;  /* 0x0000000637147899 */ /* 0x000fe400080006ff */
[----:B------:R-:W-:Y:S01]  /*1240*/  USEL UR37, UR56, 0xffff, !UP0 ;  /* 0x0000ffff38257887 */ /* 0x000fe2000c000000 */
[----:B------:R-:W-:Y:S02]  /*1250*/  UMOV UR26, UR63 ;  /* 0x0000003f001a7c82 */ /* 0x000fe40008000000 */
[----:B------:R-:W3:Y:S01]  /*1260*/  F2I.U32.TRUNC.NTZ R0, R0 ;  /* 0x0000000000007305 */ /* 0x000ee2000020f000 */
[----:B----4-:R-:W-:Y:S02]  /*1270*/  R2UR UR4, R2 ;  /* 0x00000000020472ca */ /* 0x010fe400000e0000 */
[----:B------:R-:W-:-:S02]  /*1280*/  PRMT R2, RZ, 0x7610, R2 ;  /* 0x00007610ff027816 */ /* 0x000fc40000000002 */
[----:B---3--:R-:W-:Y:S02]  /*1290*/  R2UR UR6, R0 ;  /* 0x00000000000672ca */ /* 0x008fe400000e0000 */
[----:B------:R-:W-:-:S07]  /*12a0*/  PRMT R0, RZ, 0x7610, R0 ;  /* 0x00007610ff007816 */ /* 0x000fce0000000000 */
[----:B------:R-:W-:-:S04]  /*12b0*/  UIADD3 UR5, UPT, UPT, -UR4, URZ, URZ ;  /* 0x000000ff04057290 */ /* 0x000fc8000fffe1ff */
[----:B------:R-:W-:Y:S02]  /*12c0*/  UIMAD UR5, UR7, UR5, UR63 ;  /* 0x00000005070572a4 */ /* 0x000fe4000f8e023f */
[----:B------:R-:W-:-:S04]  /*12d0*/  UIADD3 UR4, UPT, UPT, -UR6, URZ, URZ ;  /* 0x000000ff06047290 */ /* 0x000fc8000fffe1ff */
[----:B------:R-:W-:Y:S01]  /*12e0*/  IMAD.U32 R87, RZ, RZ, UR5 ;  /* 0x00000005ff577e24 */ /* 0x000fe2000f8e00ff */
[----:B------:R-:W-:-:S06]  /*12f0*/  UIMAD UR4, UR8, UR4, UR28 ;  /* 0x00000004080472a4 */ /* 0x000fcc000f8e021c */
[----:B------:R-:W-:Y:S01]  /*1300*/  IMAD.U32 R86, RZ, RZ, UR4 ;  /* 0x00000004ff567e24 */ /* 0x000fe2000f8e00ff */
[----:B-12---:R-:W-:Y:S06]  /*1310*/  BRA.U UP5, `(.L_x_18) ;  /* 0x00000001056c7547 */ /* 0x006fec000b800000 */
[----:B------:R-:W-:Y:S02]  /*1320*/  R2UR UR4, R86 ;  /* 0x00000000560472ca */ /* 0x000fe400000e0000 */
[----:B------:R-:W-:-:S11]  /*1330*/  R2UR UR10, R87 ;  /* 0x00000000570a72ca */ /* 0x000fd600000e0000 */
[----:B------:R-:W-:Y:S02]  /*1340*/  UISETP.NE.AND UP0, UPT, UR4, URZ, UPT ;  /* 0x000000ff0400728c */ /* 0x000fe4000bf05270 */
[----:B------:R-:W-:Y:S02]  /*1350*/  ULOP3.LUT UR4, UR10, 0x2, URZ, 0x3c, !UPT ;  /* 0x000000020a047892 */ /* 0x000fe4000f8e3cff */
[----:B------:R-:W-:Y:S02]  /*1360*/  UISETP.GT.U32.AND UP2, UPT, UR10, 0x1, UP0 ;  /* 0x000000010a00788c */ /* 0x000fe40008744070 */
[----:B------:R-:W-:Y:S02]  /*1370*/  ULOP3.LUT UR5, UR10, 0x4, URZ, 0x3c, !UPT ;  /* 0x000000040a057892 */ /* 0x000fe4000f8e3cff */
[----:B------:R-:W-:Y:S02]  /*1380*/  USEL UR8, URZ, 0x1, UP2 ;  /* 0x00000001ff087887 */ /* 0x000fe40009000000 */
[----:B------:R-:W-:-:S02]  /*1390*/  USEL UR7, URZ, 0x2, UP2 ;  /* 0x00000002ff077887 */ /* 0x000fc40009000000 */
[----:B------:R-:W-:Y:S02]  /*13a0*/  UISETP.GT.U32.AND UP2, UPT, UR4, 0x1, UP0 ;  /* 0x000000010400788c */ /* 0x000fe40008744070 */
[----:B------:R-:W-:Y:S02]  /*13b0*/  ULOP3.LUT UR4, UR10, 0x6, URZ, 0x3c, !UPT ;  /* 0x000000060a047892 */ /* 0x000fe4000f8e3cff */
[----:B------:R-:W-:Y:S02]  /*13c0*/  USEL UR6, URZ, 0x4, UP2 ;  /* 0x00000004ff067887 */ /* 0x000fe40009000000 */
[----:B------:R-:W-:Y:S02]  /*13d0*/  USEL UR9, URZ, 0x8, UP2 ;  /* 0x00000008ff097887 */ /* 0x000fe40009000000 */
[----:B------:R-:W-:Y:S02]  /*13e0*/  UISETP.GT.U32.AND UP2, UPT, UR5, 0x1, UP0 ;  /* 0x000000010500788c */ /* 0x000fe40008744070 */
[----:B------:R-:W-:-:S02]  /*13f0*/  UISETP.GT.U32.AND UP0, UPT, UR4, 0x1, UP0 ;  /* 0x000000010400788c */ /* 0x000fc40008704070 */
[----:B------:R-:W-:Y:S02]  /*1400*/  USEL UR4, URZ, 0x10, UP2 ;  /* 0x00000010ff047887 */ /* 0x000fe40009000000 */
[----:B------:R-:W-:Y:S02]  /*1410*/  UIADD3 UR5, UPT, UPT, UR6, UR7, UR8 ;  /* 0x0000000706057290 */ /* 0x000fe4000fffe008 */
[----:B------:R-:W-:Y:S02]  /*1420*/  USEL UR7, URZ, 0x40, UP0 ;  /* 0x00000040ff077887 */ /* 0x000fe40008000000 */
[----:B------:R-:W-:Y:S02]  /*1430*/  USEL UR8, URZ, 0x20, UP2 ;  /* 0x00000020ff087887 */ /* 0x000fe40009000000 */
[----:B------:R-:W-:Y:S02]  /*1440*/  UIADD3 UR5, UPT, UPT, UR4, UR5, UR9 ;  /* 0x0000000504057290 */ /* 0x000fe4000fffe009 */
[----:B------:R-:W-:-:S02]  /*1450*/  ULOP3.LUT UR4, UR10, 0xfffffffe, URZ, 0xc0, !UPT ;  /* 0xfffffffe0a047892 */ /* 0x000fc4000f8ec0ff */
[----:B------:R-:W-:Y:S02]  /*1460*/  USEL UR6, URZ, 0x80, UP0 ;  /* 0x00000080ff067887 */ /* 0x000fe40008000000 */
[----:B------:R-:W-:-:S03]  /*1470*/  UIADD3 UR5, UPT, UPT, UR7, UR5, UR8 ;  /* 0x0000000507057290 */ /* 0x000fc6000fffe008 */
[----:B------:R-:W-:Y:S01]  /*1480*/  UMOV UR7, 0x3 ;  /* 0x0000000300077882 */ /* 0x000fe20000000000 */
[----:B------:R-:W-:Y:S02]  /*1490*/  UIADD3 UR5, UPT, UPT, UR5, UR6, URZ ;  /* 0x0000000605057290 */ /* 0x000fe4000fffe0ff */
[----:B------:R-:W-:-:S04]  /*14a0*/  USHF.L.U32 UR4, UR7, UR4, URZ ;  /* 0x0000000407047299 */ /* 0x000fc800080006ff */
[----:B------:R-:W-:Y:S02]  /*14b0*/  IMAD.U32 R2, RZ, RZ, UR5 ;  /* 0x00000005ff027e24 */ /* 0x000fe4000f8e00ff */
[----:B------:R-:W-:-:S07]  /*14c0*/  IMAD.U32 R0, RZ, RZ, UR4 ;  /* 0x00000004ff007e24 */ /* 0x000fce000f8e00ff */
.L_x_18:
[----:B------:R-:W1:Y:S01]  /*14d0*/  S2UR UR36, SR_CTAID.Z ;  /* 0x00000000002479c3 */ /* 0x000e620000002700 */
[----:B------:R-:W-:Y:S01]  /*14e0*/  UISETP.GE.AND UP0, UPT, UR19, 0x1, UPT ;  /* 0x000000011300788c */ /* 0x000fe2000bf06270 */
[----:B------:R-:W-:-:S08]  /*14f0*/  UMOV UR24, 0x55 ;  /* 0x0000005500187882 */ /* 0x000fd00000000000 */
[----:B------:R-:W-:Y:S05]  /*1500*/  BRA.U !UP0, `(.L_x_19) ;  /* 0x0000000108d07547 */ /* 0x000fea000b800000 */
[----:B------:R-:W2:Y:S01]  /*1510*/  LDCU.128 UR12, c[0x0][0xf10] ;  /* 0x0001e200ff0c77ac */ /* 0x000ea20008000c00 */
[----:B------:R-:W3:Y:S01]  /*1520*/  LDCU UR6, c[0x0][0x370] ;  /* 0x00006e00ff0677ac */ /* 0x000ee20008000800 */
[----:B------:R-:W4:Y:S01]  /*1530*/  LDCU UR7, c[0x0][0x374] ;  /* 0x00006e80ff0777ac */ /* 0x000f220008000800 */
[----:B------:R-:W1:Y:S01]  /*1540*/  LDCU UR21, c[0x0][0xf0c] ;  /* 0x0001e180ff1577ac */ /* 0x000e620008000800 */
[----:B------:R-:W1:Y:S01]  /*1550*/  LDCU UR22, c[0x0][0xf20] ;  /* 0x0001e400ff1677ac */ /* 0x000e620008000800 */
[----:B------:R-:W1:Y:S01]  /*1560*/  LDCU.64 UR8, c[0x0][0xf28] ;  /* 0x0001e500ff0877ac */ /* 0x000e620008000a00 */
[----:B--2---:R-:W-:Y:S02]  /*1570*/  UISETP.NE.AND UP3, UPT, UR14, 0x1, UPT ;  /* 0x000000010e00788c */ /* 0x004fe4000bf65270 */
[----:B----4-:R-:W-:Y:S02]  /*1580*/  UIMAD.WIDE.U32 UR10, UR7, UR15, URZ ;  /* 0x0000000f070a72a5 */ /* 0x010fe4000f8e00ff */
[----:B---3--:R-:W-:-:S02]  /*1590*/  UIMAD.WIDE.U32 UR16, UR6, UR12, URZ ;  /* 0x0000000c061072a5 */ /* 0x008fc4000f8e00ff */
[----:B-1----:R-:W-:Y:S02]  /*15a0*/  UISETP.NE.AND UP0, UPT, UR21, 0x1, UPT ;  /* 0x000000011500788c */ /* 0x002fe4000bf05270 */
[----:B------:R-:W-:Y:S01]  /*15b0*/  UIMAD.WIDE.U32 UR4, UR26, UR12, URZ ;  /* 0x0000000c1a0472a5 */ /* 0x000fe2000f8e00ff */
[----:B------:R-:W-:Y:S02]  /*15c0*/  UMOV UR10, UR11 ;  /* 0x0000000b000a7c82 */ /* 0x000fe40008000000 */
[----:B------:R-:W-:Y:S01]  /*15d0*/  UMOV UR16, UR17 ;  /* 0x0000001100107c82 */ /* 0x000fe20008000000 */
[----:B------:R-:W-:Y:S02]  /*15e0*/  @UP3 USHF.R.U32.HI UR7, URZ, UR22, UR10 ;  /* 0x00000016ff073299 */ /* 0x000fe4000801160a */
[----:B------:R-:W-:Y:S02]  /*15f0*/  UISETP.NE.AND UP2, UPT, UR19, 0x1, UPT ;  /* 0x000000011300788c */ /* 0x000fe4000bf45270 */
[----:B------:R-:W-:-:S02]  /*1600*/  USHF.R.U32.HI UR5, URZ, UR13, UR5 ;  /* 0x0000000dff057299 */ /* 0x000fc40008011605 */
[----:B------:R-:W-:Y:S02]  /*1610*/  @UP0 USHF.R.U32.HI UR6, URZ, UR13, UR16 ;  /* 0x0000000dff060299 */ /* 0x000fe40008011610 */
[----:B------:R-:W-:Y:S02]  /*1620*/  UIMAD.WIDE.U32 UR12, UR28, UR15, URZ ;  /* 0x0000000f1c0c72a5 */ /* 0x000fe4000f8e00ff */
[----:B------:R-:W-:Y:S02]  /*1630*/  UIMAD.WIDE.U32 UR10, UR7, UR8, URZ ;  /* 0x00000008070a72a5 */ /* 0x000fe4000f8e00ff */
[----:B------:R-:W-:Y:S02]  /*1640*/  UIMAD.WIDE.U32 UR16, UR6, UR8, URZ ;  /* 0x00000008061072a5 */ /* 0x000fe4000f8e00ff */
[----:B------:R-:W-:Y:S01]  /*1650*/  USEL UR5, UR26, UR5, !UP0 ;  /* 0x000000051a057287 */ /* 0x000fe2000c000000 */
[----:B------:R-:W-:Y:S02]  /*1660*/  UMOV UR4, UR13 ;  /* 0x0000000d00047c82 */ /* 0x000fe40008000000 */
[----:B------:R-:W-:Y:S01]  /*1670*/  UMOV UR10, UR11 ;  /* 0x0000000b000a7c82 */ /* 0x000fe20008000000 */
[----:B------:R-:W-:-:S02]  /*1680*/  USHF.R.U32.HI UR4, URZ, UR22, UR4 ;  /* 0x00000016ff047299 */ /* 0x000fc40008011604 */
[----:B------:R-:W-:Y:S01]  /*1690*/  @UP2 USHF.R.U32.HI UR7, URZ, UR9, UR10 ;  /* 0x00000009ff072299 */ /* 0x000fe2000801160a */
[----:B------:R-:W-:Y:S01]  /*16a0*/  UMOV UR16, UR17 ;  /* 0x0000001100107c82 */ /* 0x000fe20008000000 */
[----:B------:R-:W-:Y:S02]  /*16b0*/  USEL UR4, UR28, UR4, !UP3 ;  /* 0x000000041c047287 */ /* 0x000fe4000d800000 */
[----:B------:R-:W-:Y:S02]  /*16c0*/  @UP2 USHF.R.U32.HI UR6, URZ, UR9, UR16 ;  /* 0x00000009ff062299 */ /* 0x000fe40008011610 */
[----:B------:R-:W-:Y:S02]  /*16d0*/  UIMAD UR7, UR7, UR19, URZ ;  /* 0x00000013070772a4 */ /* 0x000fe4000f8e02ff */
[----:B------:R-:W-:Y:S02]  /*16e0*/  UIMAD UR12, UR6, UR19, URZ ;  /* 0x00000013060c72a4 */ /* 0x000fe4000f8e02ff */
[----:B------:R-:W-:-:S02]  /*16f0*/  UISETP.GE.AND UP0, UPT, UR4, UR7, UPT ;  /* 0x000000070400728c */ /* 0x000fc4000bf06270 */
[----:B------:R-:W-:Y:S02]  /*1700*/  UIMAD.WIDE.U32 UR10, UR4, UR8, URZ ;  /* 0x00000008040a72a5 */ /* 0x000fe4000f8e00ff */
[----:B------:R-:W-:Y:S02]  /*1710*/  UISETP.GE.OR UP0, UPT, UR5, UR12, UP0 ;  /* 0x0000000c0500728c */ /* 0x000fe40008706670 */
[----:B------:R-:W-:Y:S02]  /*1720*/  UIMAD.WIDE.U32 UR12, UR5, UR8, URZ ;  /* 0x00000008050c72a5 */ /* 0x000fe4000f8e00ff */
[----:B------:R-:W-:Y:S01]  /*1730*/  UIADD3 UR10, UPT, UPT, -UR4, URZ, URZ ;  /* 0x000000ff040a7290 */ /* 0x000fe2000fffe1ff */
[----:B------:R-:W-:Y:S01]  /*1740*/  UMOV UR8, UR11 ;  /* 0x0000000b00087c82 */ /* 0x000fe20008000000 */
[----:B------:R-:W-:Y:S02]  /*1750*/  UIADD3 UR11, UPT, UPT, -UR5, URZ, URZ ;  /* 0x000000ff050b7290 */ /* 0x000fe4000fffe1ff */
[----:B------:R-:W-:-:S03]  /*1760*/  USHF.R.U32.HI UR8, URZ, UR9, UR8 ;  /* 0x00000009ff087299 */ /* 0x000fc60008011608 */
[----:B------:R-:W-:Y:S01]  /*1770*/  @!UP0 UMOV UR7, UR13 ;  /* 0x0000000d00078c82 */ /* 0x000fe20008000000 */
[----:B------:R-:W-:Y:S02]  /*1780*/  UIMAD UR28, UR14, UR10, UR28 ;  /* 0x0000000a0e1c72a4 */ /* 0x000fe4000f8e021c */
[----:B------:R-:W-:Y:S02]  /*1790*/  USEL UR8, UR4, UR8, !UP2 ;  /* 0x0000000804087287 */ /* 0x000fe4000d000000 */
[----:B------:R-:W-:Y:S02]  /*17a0*/  @!UP0 USHF.R.U32.HI UR7, URZ, UR9, UR7 ;  /* 0x00000009ff078299 */ /* 0x000fe40008011607 */
[----:B------:R-:W-:Y:S02]  /*17b0*/  UIADD3 UR9, UPT, UPT, -UR8, URZ, URZ ;  /* 0x000000ff08097290 */ /* 0x000fe4000fffe1ff */
[----:B------:R-:W-:Y:S02]  /*17c0*/  @!UP0 USEL UR7, UR5, UR7, !UP2 ;  /* 0x0000000705078287 */ /* 0x000fe4000d000000 */
[----:B------:R-:W-:-:S02]  /*17d0*/  UIMAD UR9, UR19, UR9, UR4 ;  /* 0x00000009130972a4 */ /* 0x000fc4000f8e0204 */
[----:B------:R-:W-:Y:S02]  /*17e0*/  @!UP0 UIADD3 UR8, UPT, UPT, UR8, -UR7, URZ ;  /* 0x8000000708088290 */ /* 0x000fe4000fffe0ff */
[----:B------:R-:W-:Y:S02]  /*17f0*/  @!UP0 UIMAD UR6, UR9, UR6, UR7 ;  /* 0x00000006090682a4 */ /* 0x000fe4000f8e0207 */
[----:B------:R-:W-:Y:S02]  /*1800*/  @!UP0 UIMAD UR4, UR8, UR19, UR5 ;  /* 0x00000013080482a4 */ /* 0x000fe4000f8e0205 */
[----:B------:R-:W-:Y:S02]  /*1810*/  UIMAD UR26, UR21, UR11, UR26 ;  /* 0x0000000b151a72a4 */ /* 0x000fe4000f8e021a */
[----:B------:R-:W-:Y:S01]  /*1820*/  UIMAD UR28, UR4, UR14, UR28 ;  /* 0x0000000e041c72a4 */ /* 0x000fe2000f8e021c */
[----:B------:R-:W-:Y:S02]  /*1830*/  @!UP0 UMOV UR5, UR6 ;  /* 0x0000000600058c82 */ /* 0x000fe40008000000 */
[----:B------:R-:W-:-:S12]  /*1840*/  UIMAD UR26, UR5, UR21, UR26 ;  /* 0x00000015051a72a4 */ /* 0x000fd8000f8e021a */
.L_x_19:
[----:B------:R-:W-:Y:S02]  /*1850*/  UISETP.NE.AND UP2, UPT, UR23, 0x1, UPT ;  /* 0x000000011700788c */ /* 0x000fe4000bf45270 */
[----:B------:R-:W-:Y:S02]  /*1860*/  ULOP3.LUT UR46, UR46, 0x380, URZ, 0xc0, !UPT ;  /* 0x000003802e2e7892 */ /* 0x000fe4000f8ec0ff */
[----:B------:R-:W-:Y:S02]  /*1870*/  ULOP3.LUT UR37, UR37, 0xffff, URZ, 0xc0, !UPT ;  /* 0x0000ffff25257892 */ /* 0x000fe4000f8ec0ff */
[----:B------:R-:W-:Y:S02]  /*1880*/  UISETP.NE.AND UP0, UPT, UR18, 0x2, UPT ;  /* 0x000000021200788c */ /* 0x000fe4000bf05270 */
[----:B------:R-:W-:Y:S02]  /*1890*/  ULOP3.LUT UR64, UR63, 0x1, URZ, 0xc0, !UPT ;  /* 0x000000013f407892 */ /* 0x000fe4000f8ec0ff */
[----:B------:R-:W-:-:S02]  /*18a0*/  ULOP3.LUT UR60, UR60, 0x3, URZ, 0xc0, !UPT ;  /* 0x000000033c3c7892 */ /* 0x000fc4000f8ec0ff */
[----:B------:R-:W-:Y:S02]  /*18b0*/  ULOP3.LUT UR43, UR43, 0x600, URZ, 0xc0, !UPT ;  /* 0x000006002b2b7892 */ /* 0x000fe4000f8ec0ff */
[----:B------:R-:W-:Y:S02]  /*18c0*/  ULOP3.LUT UR10, UR20, 0xc0, URZ, 0xc0, !UPT ;  /* 0x000000c0140a7892 */ /* 0x000fe4000f8ec0ff */
[----:B------:R-:W-:Y:S02]  /*18d0*/  USHF.R.U32.HI UR50, URZ, 0x9, UR46 ;  /* 0x00000009ff327899 */ /* 0x000fe4000801162e */
[----:B------:R-:W-:Y:S01]  /*18e0*/  USHF.L.U32 UR37, UR24, UR37, URZ ;  /* 0x0000002518257299 */ /* 0x000fe200080006ff */
[----:B------:R-:W-:Y:S11]  /*18f0*/  BRA.U UP2, `(.L_x_20) ;  /* 0x0000000102407547 */ /* 0x000ff6000b800000 */
[----:B------:R-:W2:Y:S01]  /*1900*/  LDCU.128 UR12, c[0x0][0xf10] ;  /* 0x0001e200ff0c77ac */ /* 0x000ea20008000c00 */
[----:B------:R-:W3:Y:S01]  /*1910*/  LDCU UR8, c[0x0][0xf0c] ;  /* 0x0001e180ff0877ac */ /* 0x000ee20008000800 */
[----:B------:R-:W4:Y:S01]  /*1920*/  LDCU UR9, c[0x0][0xf20] ;  /* 0x0001e400ff0977ac */ /* 0x000f220008000800 */
[----:B--2---:R-:W-:Y:S02]  /*1930*/  UIMAD.WIDE.U32 UR4, UR26, UR12, URZ ;  /* 0x0000000c1a0472a5 */ /* 0x004fe4000f8e00ff */
[----:B------:R-:W-:Y:S02]  /*1940*/  UIMAD.WIDE.U32 UR6, UR28, UR15, URZ ;  /* 0x0000000f1c0672a5 */ /* 0x000fe4000f8e00ff */
[----:B---3--:R-:W-:Y:S02]  /*1950*/  UISETP.NE.AND UP2, UPT, UR8, 0x1, UPT ;  /* 0x000000010800788c */ /* 0x008fe4000bf45270 */
[----:B------:R-:W-:-:S03]  /*1960*/  USHF.R.U32.HI UR5, URZ, UR13, UR5 ;  /* 0x0000000dff057299 */ /* 0x000fc60008011605 */
[----:B------:R-:W-:Y:S01]  /*1970*/  UMOV UR4, UR7 ;  /* 0x0000000700047c82 */ /* 0x000fe20008000000 */
[----:B------:R-:W-:Y:S02]  /*1980*/  USEL UR5, UR26, UR5, !UP2 ;  /* 0x000000051a057287 */ /* 0x000fe4000d000000 */
[----:B------:R-:W-:Y:S02]  /*1990*/  UISETP.NE.AND UP2, UPT, UR14, 0x1, UPT ;  /* 0x000000010e00788c */ /* 0x000fe4000bf45270 */
[----:B----4-:R-:W-:-:S04]  /*19a0*/  USHF.R.U32.HI UR4, URZ, UR9, UR4 ;  /* 0x00000009ff047299 */ /* 0x010fc80008011604 */
[----:B------:R-:W-:-:S04]  /*19b0*/  USEL UR4, UR28, UR4, !UP2 ;  /* 0x000000041c047287 */ /* 0x000fc8000d000000 */
[----:B------:R-:W-:Y:S02]  /*19c0*/  UIADD3 UR6, UPT, UPT, UR5, -UR4, URZ ;  /* 0x8000000405067290 */ /* 0x000fe4000fffe0ff */
[----:B------:R-:W-:Y:S02]  /*19d0*/  UIADD3 UR4, UPT, UPT, -UR5, UR4, URZ ;  /* 0x0000000405047290 */ /* 0x000fe4000fffe1ff */
[----:B------:R-:W-:Y:S02]  /*19e0*/  UIMAD UR28, UR6, UR14, UR28 ;  /* 0x0000000e061c72a4 */ /* 0x000fe4000f8e021c */
[----:B------:R-:W-:-:S12]  /*19f0*/  UIMAD UR26, UR4, UR8, UR26 ;  /* 0x00000008041a72a4 */ /* 0x000fd8000f8e021a */
.L_x_20:
[----:B------:R-:W-:Y:S05]  /*1a00*/  BRA.U !UP6, `(.L_x_21) ;  /* 0x000000010e0c7547 */ /* 0x000fea000b800000 */
[----:B------:R-:W-:Y:S01]  /*1a10*/  UCGABAR_WAIT ;  /* 0x0000000000007dc7 */ /* 0x000fe20008000000 */
[----:B------:R-:W-:Y:S01]  /*1a20*/  CCTL.IVALL ;  /* 0x00000000ff00798f */ /* 0x000fe20002000000 */
[----:B------:R-:W-:Y:S05]  /*1a30*/  BRA `(.L_x_22) ;  /* 0x0000000000047947 */ /* 0x000fea0003800000 */
.L_x_21:
[----:B------:R-:W-:Y:S06]  /*1a40*/  BAR.SYNC.DEFER_BLOCKING 0x0 ;  /* 0x0000000000007b1d */ /* 0x000fec0000010000 */
.L_x_22:
[----:B------:R-:W-:Y:S05]  /*1a50*/  BRA.U UP0, `(.L_x_23) ;  /* 0x0000001d005c7547 */ /* 0x000fea000b800000 */
[----:B------:R-:W2:Y:S01]  /*1a60*/  LDCU UR6, c[0x0][0x38c] ;  /* 0x00007180ff0677ac */ /* 0x000ea20008000800 */
[----:B------:R-:W-:Y:S01]  /*1a70*/  PLOP3.LUT P2, PT, PT, PT, UP4, 0x80, 0x8 ;  /* 0x000000000008781c */ /* 0x000fe20003f4f048 */
[----:B------:R-:W-:Y:S01]  /*1a80*/  IMAD.MOV.U32 R12, RZ, RZ, 0x1 ;  /* 0x00000001ff0c7424 */ /* 0x000fe200078e00ff */
[----:B------:R-:W-:Y:S02]  /*1a90*/  ISETP.NE.AND P3, PT, R3, RZ, P4 ;  /* 0x000000ff0300720c */ /* 0x000fe40002765270 */
[----:B------:R-:W-:Y:S02]  /*1aa0*/  CS2R R10, SRZ ;  /* 0x00000000000a7805 */ /* 0x000fe4000001ff00 */
[----:B------:R-:W-:Y:S01]  /*1ab0*/  PLOP3.LUT P2, PT, P2, PT, PT, 0x8, 0x80 ;  /* 0x000000000080781c */ /* 0x000fe2000174e170 */
[----:B------:R-:W-:Y:S01]  /*1ac0*/  IMAD.MOV.U32 R9, RZ, RZ, RZ ;  /* 0x000000ffff097224 */ /* 0x000fe200078e00ff */
[----:B------:R-:W3:Y:S01]  /*1ad0*/  LDCU UR56, c[0x0][0x370] ;  /* 0x00006e00ff3877ac */ /* 0x000ee20008000800 */
[----:B------:R-:W-:Y:S01]  /*1ae0*/  IMAD.MOV.U32 R8, RZ, RZ, 0x1 ;  /* 0x00000001ff087424 */ /* 0x000fe200078e00ff */
[----:B------:R-:W4:Y:S01]  /*1af0*/  LDCU.64 UR44, c[0x0][0x348] ;  /* 0x00006900ff2c77ac */ /* 0x000f220008000a00 */
[----:B------:R-:W-:Y:S01]  /*1b00*/  ULEA UR60, UR64, UR60, 0x2 ;  /* 0x0000003c403c7291 */ /* 0x000fe2000f8e10ff */
[----:B------:R-:W1:Y:S01]  /*1b10*/  LDCU UR54, c[0x0][0x374] ;  /* 0x00006e80ff3677ac */ /* 0x000e620008000800 */
[----:B--2---:R-:W-:-:S02]  /*1b20*/  UIADD3 UR5, UPT, UPT, UR6, 0x7f, URZ ;  /* 0x0000007f06057890 */ /* 0x004fc4000fffe0ff */
[----:B------:R-:W-:Y:S02]  /*1b30*/  UIADD3 UR62, UPT, UPT, UR6, 0xfe, URZ ;  /* 0x000000fe063e7890 */ /* 0x000fe4000fffe0ff */
[----:B------:R-:W-:Y:S01]  /*1b40*/  USHF.R.S32.HI UR4, URZ, 0x1f, UR5 ;  /* 0x0000001fff047899 */ /* 0x000fe20008011405 */
[----:B------:R-:W-:-:S03]  /*1b50*/  UMOV UR15, URZ ;  /* 0x000000ff000f7c82 */ /* 0x000fc60008000000 */
[----:B------:R-:W-:Y:S02]  /*1b60*/  ULEA.HI UR4, UR4, UR5, URZ, 0x7 ;  /* 0x0000000504047291 */ /* 0x000fe4000f8f38ff */
[----:B------:R-:W-:Y:S02]  /*1b70*/  UIADD3 UR5, UPT, UPT, UR6, -0x1, URZ ;  /* 0xffffffff06057890 */ /* 0x000fe4000fffe0ff */
[----:B------:R-:W-:Y:S02]  /*1b80*/  USHF.R.S32.HI UR58, URZ, 0x7, UR4 ;  /* 0x00000007ff3a7899 */ /* 0x000fe40008011404 */
[----:B------:R-:W-:Y:S02]  /*1b90*/  UISETP.GE.U32.AND UP1, UPT, UR5, -0xff, UPT ;  /* 0xffffff010500788c */ /* 0x000fe4000bf26070 */
[----:B------:R-:W-:-:S04]  /*1ba0*/  UISETP.LT.U32.AND UP0, UPT, UR58, 0x10, UPT ;  /* 0x000000103a00788c */ /* 0x000fc8000bf01070 */
[----:B------:R-:W-:Y:S02]  /*1bb0*/  USEL UR57, UR58, 0x10, UP0 ;  /* 0x000000103a397887 */ /* 0x000fe40008000000 */
[----:B------:R-:W-:Y:S02]  /*1bc0*/  UISETP.NE.AND UP0, UPT, UR18, URZ, UPT ;  /* 0x000000ff1200728c */ /* 0x000fe4000bf05270 */
[----:B------:R-:W-:Y:S02]  /*1bd0*/  UIADD3 UR4, UPT, UPT, UR57, -0x1, URZ ;  /* 0xffffffff39047890 */ /* 0x000fe4000fffe0ff */
[----:B------:R-:W-:Y:S02]  /*1be0*/  @UP1 UIADD3 UR4, UPT, UPT, UR57, URZ, URZ ;  /* 0x000000ff39041290 */ /* 0x000fe4000fffe0ff */
[----:B------:R-:W-:Y:S02]  /*1bf0*/  USEL UR47, UR47, 0x2, UP0 ;  /* 0x000000022f2f7887 */ /* 0x000fe40008000000 */
[----:B------:R-:W-:-:S02]  /*1c00*/  UIADD3 UR61, UPT, UPT, UR58, -UR57, URZ ;  /* 0x800000393a3d7290 */ /* 0x000fc4000fffe0ff */
[----:B------:R-:W-:Y:S02]  /*1c10*/  UIADD3 UR51, UPT, UPT, UR4, 0x1, URZ ;  /* 0x0000000104337890 */ /* 0x000fe4000fffe0ff */
[----:B-1-34-:R-:W-:-:S12]  /*1c20*/  UIADD3 UR59, UPT, UPT, -UR4, URZ, URZ ;  /* 0x000000ff043b7290 */ /* 0x01afd8000fffe1ff */
.L_x_47:
[----:B------:R-:W-:Y:S01]  /*1c30*/  UISETP.NE.AND UP0, UPT, UR55, URZ, UPT ;  /* 0x000000ff3700728c */ /* 0x000fe2000bf05270 */
[----:B-1----:R-:W1:Y:S08]  /*1c40*/  S2UR UR55, SR_CgaCtaId ;  /* 0x00000000003779c3 */ /* 0x002e700000008800 */
[----:B---3--:R-:W-:Y:S05]  /*1c50*/  BRA.U UP0, `(.L_x_24) ;  /* 0x0000000100347547 */ /* 0x008fea000b800000 */
[----:B------:R-:W2:Y:S01]  /*1c60*/  S2R R0, SR_CgaCtaId ;  /* 0x0000000000007919 */ /* 0x000ea20000008800 */
[----:B------:R-:W-:Y:S02]  /*1c70*/  MOV R3, 0x400 ;  /* 0x0000040000037802 */ /* 0x000fe40000000f00 */
[----:B------:R-:W-:Y:S02]  /*1c80*/  SHF.L.U32 R2, R8, 0x1f, RZ ;  /* 0x0000001f08027819 */ /* 0x000fe400000006ff */
[----:B--2---:R-:W-:-:S05]  /*1c90*/  LEA R0, R0, R3, 0x18 ;  /* 0x0000000300007211 */ /* 0x004fca00078ec0ff */
[----:B------:R-:W-:-:S04]  /*1ca0*/  IMAD R3, R9, 0x8, R0 ;  /* 0x0000000809037824 */ /* 0x000fc800078e0200 */
[----:B------:R-:W2:Y:S02]  /*1cb0*/  SYNCS.PHASECHK.TRANS64.TRYWAIT P0, [R3+URZ+0x190], R2 ;  /* 0x00019002030075a7 */ /* 0x000ea400080011ff */
[----:B--2---:R-:W-:Y:S05]  /*1cc0*/  @!P0 BRA `(.L_x_25) ;  /* 0x00000078002c8947 */ /* 0x004fea0003800000 */
.L_x_150:
[----:B------:R-:W-:Y:S01]  /*1cd0*/  VIADD R9, R9, 0x1 ;  /* 0x0000000109097836 */ /* 0x000fe20000000000 */
[----:B------:R2:W-:Y:S04]  /*1ce0*/  SYNCS.ARRIVE.TRANS64.A1T0 RZ, [R3+URZ+0x180], RZ ;  /* 0x000180ff03ff79a7 */ /* 0x0005e800081000ff */
[----:B------:R-:W-:-:S04]  /*1cf0*/  ISETP.NE.AND P0, PT, R9, 0x2, PT ;  /* 0x000000020900780c */ /* 0x000fc80003f05270 */
[----:B------:R-:W-:Y:S02]  /*1d00*/  SEL R9, R9, RZ, P0 ;  /* 0x000000ff09097207 */ /* 0x000fe40000000000 */
[----:B--2---:R-:W-:-:S04]  /*1d10*/  SEL R3, RZ, 0x1, P0 ;  /* 0x00000001ff037807 */ /* 0x004fc80000000000 */
[----:B------:R-:W-:Y:S02]  /*1d20*/  LOP3.LUT R8, R8, R3, RZ, 0x3c, !PT ;  /* 0x0000000308087212 */ /* 0x000fe400078e3cff */
.L_x_24:
[----:B------:R-:W-:Y:S01]  /*1d30*/  UMOV UR5, 0x400 ;  /* 0x0000040000057882 */ /* 0x000fe20000000000 */
[----:B------:R-:W-:Y:S01]  /*1d40*/  SHF.L.U32 R0, R12, 0x1f, RZ ;  /* 0x0000001f0c007819 */ /* 0x000fe200000006ff */
[----:B-1----:R-:W-:Y:S02]  /*1d50*/  ULEA UR5, UR55, UR5, 0x18 ;  /* 0x0000000537057291 */ /* 0x002fe4000f8ec0ff */
[----:B------:R-:W-:Y:S02]  /*1d60*/  UISETP.GE.U32.AND UP0, UPT, UR62, 0xff, UPT ;  /* 0x000000ff3e00788c */ /* 0x000fe4000bf06070 */
[----:B------:R-:W-:Y:S02]  /*1d70*/  ULEA UR4, UR15, UR5, 0x3 ;  /* 0x000000050f047291 */ /* 0x000fe4000f8e18ff */
[----:B------:R-:W-:Y:S02]  /*1d80*/  ULEA UR27, UR28, UR60, 0x3 ;  /* 0x0000003c1c1b7291 */ /* 0x000fe4000f8e18ff */
[----:B------:R-:W-:-:S02]  /*1d90*/  ULEA.HI UR12, UR28, UR28, URZ, 0x1 ;  /* 0x0000001c1c0c7291 */ /* 0x000fc4000f8f08ff */
[----:B------:R-:W-:Y:S02]  /*1da0*/  USHF.L.U32 UR27, UR27, 0x3, URZ ;  /* 0x000000031b1b7899 */ /* 0x000fe400080006ff */
[----:B------:R-:W-:Y:S01]  /*1db0*/  USHF.R.S32.HI UR12, URZ, 0x1, UR12 ;  /* 0x00000001ff0c7899 */ /* 0x000fe2000801140c */
[----:B------:R1:W2:Y:S01]  /*1dc0*/  SYNCS.PHASECHK.TRANS64.TRYWAIT P1, [UR4+0x80], R0 ;  /* 0x00008000ff0075a7 */ /* 0x0002a20008021104 */
[----:B------:R-:W-:Y:S01]  /*1dd0*/  ULEA.HI UR4, UR26, UR26, URZ, 0x1 ;  /* 0x0000001a1a047291 */ /* 0x000fe2000f8f08ff */
[----:B------:R-:W-:-:S03]  /*1de0*/  UMOV UR14, URZ ;  /* 0x000000ff000e7c82 */ /* 0x000fc60008000000 */
[----:B------:R-:W-:Y:S02]  /*1df0*/  USHF.L.U32 UR35, UR4, 0x7, URZ ;  /* 0x0000000704237899 */ /* 0x000fe400080006ff */
[----:B------:R-:W-:Y:S02]  /*1e00*/  ULOP3.LUT UR20, UR4, 0xfffffffe, URZ, 0xc0, !UPT ;  /* 0xfffffffe04147892 */ /* 0x000fe4000f8ec0ff */
[----:B------:R-:W-:Y:S02]  /*1e10*/  ULOP3.LUT UR35, UR35, 0xffffff00, URZ, 0xc0, !UPT ;  /* 0xffffff0023237892 */ /* 0x000fe4000f8ec0ff */
[----:B------:R-:W-:Y:S02]  /*1e20*/  ULOP3.LUT UR20, UR20, 0x1, UR63, 0xf8, !UPT ;  /* 0x0000000114147892 */ /* 0x000fe4000f8ef83f */
[----:B------:R-:W-:Y:S01]  /*1e30*/  ULEA UR35, UR64, UR35, 0x7 ;  /* 0x0000002340237291 */ /* 0x000fe2000f8e38ff */
[----:B------:R-:W-:Y:S11]  /*1e40*/  BRA.U !UP0, `(.L_x_26) ;  /* 0x0000000508287547 */ /* 0x000ff6000b800000 */
[----:B------:R-:W-:Y:S01]  /*1e50*/  UMOV UR29, UR59 ;  /* 0x0000003b001d7c82 */ /* 0x000fe20008000000 */
[----:B------:R-:W-:Y:S01]  /*1e60*/  UMOV UR4, UR15 ;  /* 0x0000000f00047c82 */ /* 0x000fe20008000000 */
[----:B------:R-:W-:Y:S01]  /*1e70*/  UMOV UR19, URZ ;  /* 0x000000ff00137c82 */ /* 0x000fe20008000000 */
[----:B------:R-:W-:Y:S01]  /*1e80*/  UMOV UR11, UR50 ;  /* 0x00000032000b7c82 */ /* 0x000fe20008000000 */
[----:B------:R-:W-:-:S05]  /*1e90*/  UMOV UR34, URZ ;  /* 0x000000ff00227c82 */ /* 0x000fca0008000000 */
.L_x_34:
[----:B------:R-:W-:Y:S01]  /*1ea0*/  ULEA UR6, UR4, UR5, 0x3 ;  /* 0x0000000504067291 */ /* 0x000fe2000f8e18ff */
[----:B--2---:R-:W-:Y:S01]  /*1eb0*/  @P4 MOV R2, 0x6000 ;  /* 0x0000600000024802 */ /* 0x004fe20000000f00 */
[----:B--23--:R-:W-:Y:S10]  /*1ec0*/  @P1 BRA `(.L_x_27) ;  /* 0x00000000000c1947 */ /* 0x00cff40003800000 */
[----:B------:R-:W-:-:S04]  /*1ed0*/  SHF.L.U32 R3, R12, 0x1f, RZ ;  /* 0x0000001f0c037819 */ /* 0x000fc800000006ff */
[----:B------:R-:W2:Y:S02]  /*1ee0*/  SYNCS.PHASECHK.TRANS64.TRYWAIT P0, [UR6+0x80], R3 ;  /* 0x00008003ff0075a7 */ /* 0x000ea40008001106 */
[----:B--2---:R-:W-:Y:S05]  /*1ef0*/  @!P0 BRA `(.L_x_28) ;  /* 0x0000007400b48947 */ /* 0x004fea0003800000 */
.L_x_27:
[----:B------:R2:W-:Y:S01]  /*1f00*/  @P4 SYNCS.ARRIVE.TRANS64 RZ, [UR6], R2 ;  /* 0x00000002ffff49a7 */ /* 0x0005e20008000006 */
[----:B------:R-:W-:Y:S02]  /*1f10*/  ULOP3.LUT UR7, UR47, 0x2, URZ, 0xfc, !UPT ;  /* 0x000000022f077892 */ /* 0x000fe4000f8efcff */
[----:B------:R-:W-:Y:S02]  /*1f20*/  UIADD3 UR29, UPT, UPT, UR29, 0x1, URZ ;  /* 0x000000011d1d7890 */ /* 0x000fe4000fffe0ff */
[----:B------:R-:W-:Y:S02]  /*1f30*/  UISETP.NE.AND UP0, UPT, UR7, 0x2, UPT ;  /* 0x000000020700788c */ /* 0x000fe4000bf05270 */
[----:B------:R-:W-:-:S07]  /*1f40*/  UISETP.NE.AND UP4, UPT, UR29, 0x1, UPT ;  /* 0x000000011d00788c */ /* 0x000fce000bf85270 */
[----:B------:R-:W-:Y:S05]  /*1f50*/  BRA.U UP0, `(.L_x_29) ;  /* 0x0000000100047547 */ /* 0x000fea000b800000 */
[----:B------:R-:W-:Y:S05]  /*1f60*/  BPT.TRAP 0x1 ;  /* 0x000000040000795c */ /* 0x000fea0000300000 */
.L_x_29:
[----:B------:R-:W-:Y:S04]  /*1f70*/  BSSY.RECONVERGENT B0, `(.L_x_30) ;  /* 0x0000003000007945 */ /* 0x000fe80003800200 */
[----:B------:R-:W-:Y:S05]  /*1f80*/  @!P3 BRA `(.L_x_31) ;  /* 0x000000000004b947 */ /* 0x000fea0003800000 */
[----:B------:R-:W-:Y:S05]  /*1f90*/  BPT.TRAP 0x1 ;  /* 0x000000040000795c */ /* 0x000fea0000300000 */
.L_x_31:
[----:B------:R-:W-:Y:S05]  /*1fa0*/  BSYNC.RECONVERGENT B0 ;  /* 0x0000000000007941 */ /* 0x000fea0003800200 */
.L_x_30:
[----:B------:R-:W-:Y:S01]  /*1fb0*/  UIADD3 UR7, UPT, UPT, UR4, 0x1, URZ ;  /* 0x0000000104077890 */ /* 0x000fe2000fffe0ff */
[----:B------:R-:W-:Y:S01]  /*1fc0*/  BSSY.RECONVERGENT B0, `(.L_x_32) ;  /* 0x000002c000007945 */ /* 0x000fe20003800200 */
[----:B------:R-:W-:Y:S02]  /*1fd0*/  ELECT P0, URZ, PT ;  /* 0x0000000000ff782f */ /* 0x000fe40003800000 */
[----:B------:R-:W-:-:S04]  /*1fe0*/  UISETP.NE.AND UP0, UPT, UR7, 0x10, UPT ;  /* 0x000000100700788c */ /* 0x000fc8000bf05270 */
[----:B------:R-:W-:Y:S02]  /*1ff0*/  USEL UR8, URZ, 0x1, UP0 ;  /* 0x00000001ff087887 */ /* 0x000fe40008000000 */
[----:B------:R-:W-:-:S04]  /*2000*/  USEL UR15, UR7, URZ, UP0 ;  /* 0x000000ff070f7287 */ /* 0x000fc80008000000 */
[----:B------:R-:W-:Y:S01]  /*2010*/  ULEA UR7, UR15, UR5, 0x3 ;  /* 0x000000050f077291 */ /* 0x000fe2000f8e18ff */
[----:B------:R-:W-:-:S04]  /*2020*/  LOP3.LUT R12, R12, UR8, RZ, 0x3c, !PT ;  /* 0x000000080c0c7c12 */ /* 0x000fc8000f8e3cff */
[----:B-1----:R-:W-:-:S04]  /*2030*/  SHF.L.U32 R0, R12, 0x1f, RZ ;  /* 0x0000001f0c007819 */ /* 0x002fc800000006ff */
[----:B------:R1:W3:Y:S01]  /*2040*/  SYNCS.PHASECHK.TRANS64.TRYWAIT P1, [UR7+0x80], R0 ;  /* 0x00008000ff0075a7 */ /* 0x0002e20008021107 */
[----:B------:R-:W-:Y:S05]  /*2050*/  @!P0 BRA `(.L_x_33) ;  /* 0x0000000000888947 */ /* 0x000fea0003800000 */
[----:B------:R-:W-:Y:S02]  /*2060*/  USHF.L.U32 UR16, UR4, 0xa, URZ ;  /* 0x0000000a04107899 */ /* 0x000fe400080006ff */
[----:B------:R-:W-:Y:S02]  /*2070*/  ULEA UR32, UR4, UR5, 0xd ;  /* 0x0000000504207291 */ /* 0x000fe4000f8e68ff */
[----:B------:R-:W-:Y:S02]  /*2080*/  UIADD3 UR40, UP3, UPT, UR44, 0x80, URZ ;  /* 0x000000802c287890 */ /* 0x000fe4000ff7e0ff */
[----:B------:R-:W-:Y:S02]  /*2090*/  ULEA UR24, UR4, UR43, 0xb ;  /* 0x0000002b04187291 */ /* 0x000fe4000f8e58ff */
[----:B------:R-:W-:Y:S02]  /*20a0*/  UIADD3 UR38, UP2, UPT, UR44, 0x180, URZ ;  /* 0x000001802c267890 */ /* 0x000fe4000ff5e0ff */
[----:B------:R-:W-:-:S02]  /*20b0*/  UIADD3 UR30, UP1, UPT, UR44, 0x280, URZ ;  /* 0x000002802c1e7890 */ /* 0x000fc4000ff3e0ff */
[----:B------:R-:W-:Y:S02]  /*20c0*/  UIADD3 UR22, UP0, UPT, UR44, 0x380, URZ ;  /* 0x000003802c167890 */ /* 0x000fe4000ff1e0ff */
[----:B------:R-:W-:Y:S02]  /*20d0*/  ULOP3.LUT UR8, UR16, UR46, URZ, 0xfc, !UPT ;  /* 0x0000002e10087292 */ /* 0x000fe4000f8efcff */
[----:B------:R-:W-:Y:S02]  /*20e0*/  ULOP3.LUT UR33, UR6, 0xfefffff8, URZ, 0xc0, !UPT ;  /* 0xfefffff806217892 */ /* 0x000fe4000f8ec0ff */
[----:B------:R-:W-:Y:S02]  /*20f0*/  UIADD3.X UR41, UPT, UPT, URZ, UR45, URZ, UP3, !UPT ;  /* 0x0000002dff297290 */ /* 0x000fe40009ffe4ff */
[----:B------:R-:W-:Y:S02]  /*2100*/  UIADD3 UR32, UPT, UPT, UR32, 0x6400, URZ ;  /* 0x0000640020207890 */ /* 0x000fe4000fffe0ff */
[----:B------:R-:W-:-:S02]  /*2110*/  UIADD3.X UR39, UPT, UPT, URZ, UR45, URZ, UP2, !UPT ;  /* 0x0000002dff277290 */ /* 0x000fc400097fe4ff */
[----:B------:R-:W-:Y:S02]  /*2120*/  UIADD3 UR24, UPT, UPT, UR5, 0x26400, UR24 ;  /* 0x0002640005187890 */ /* 0x000fe4000fffe018 */
[----:B------:R-:W-:Y:S02]  /*2130*/  UPRMT UR7, URZ, 0x5410, UR37 ;  /* 0x00005410ff077896 */ /* 0x000fe40008000025 */
[----:B------:R-:W-:Y:S02]  /*2140*/  UIADD3.X UR31, UPT, UPT, URZ, UR45, URZ, UP1, !UPT ;  /* 0x0000002dff1f7290 */ /* 0x000fe40008ffe4ff */
[----:B------:R-:W-:Y:S02]  /*2150*/  UIADD3 UR16, UPT, UPT, UR5, 0x2e400, UR16 ;  /* 0x0002e40005107890 */ /* 0x000fe4000fffe010 */
[----:B------:R-:W-:Y:S02]  /*2160*/  UIADD3.X UR23, UPT, UPT, URZ, UR45, URZ, UP0, !UPT ;  /* 0x0000002dff177290 */ /* 0x000fe400087fe4ff */
[----:B------:R-:W-:Y:S01]  /*2170*/  UIADD3 UR8, UPT, UPT, UR5, 0x32400, UR8 ;  /* 0x0003240005087890 */ /* 0x000fe2000fffe008 */
[----:B------:R-:W-:Y:S01]  /*2180*/  UMOV UR48, 0x0 ;  /* 0x0000000000307882 */ /* 0x000fe20000000000 */
[----:B------:R-:W-:Y:S01]  /*2190*/  UMOV UR49, 0x10000000 ;  /* 0x1000000000317882 */ /* 0x000fe20000000000 */
[----:B------:R-:W-:Y:S01]  /*21a0*/  UMOV UR26, UR34 ;  /* 0x00000022001a7c82 */ /* 0x000fe20008000000 */
[----:B------:R-:W-:Y:S01]  /*21b0*/  UMOV UR28, UR36 ;  /* 0x00000024001c7c82 */ /* 0x000fe20008000000 */
[----:B------:R-:W-:Y:S01]  /*21c0*/  UMOV UR25, UR33 ;  /* 0x0000002100197c82 */ /* 0x000fe20008000000 */
[----:B------:R-:W-:Y:S01]  /*21d0*/  UMOV UR18, URZ ;  /* 0x000000ff00127c82 */ /* 0x000fe20008000000 */
[----:B------:R-:W-:Y:S01]  /*21e0*/  UMOV UR21, UR36 ;  /* 0x0000002400157c82 */ /* 0x000fe20008000000 */
[----:B------:R-:W-:Y:S01]  /*21f0*/  UMOV UR17, UR33 ;  /* 0x0000002100117c82 */ /* 0x000fe20008000000 */
[----:B------:R4:W-:Y:S01]  /*2200*/  UTMALDG.3D.2CTA [UR32], [UR40], desc[UR48] ;  /* 0x00003020280075b4 */ /* 0x0009e20008211000 */
[----:B------:R-:W-:Y:S01]  /*2210*/  UMOV UR14, 0xff0000 ;  /* 0x00ff0000000e7882 */ /* 0x000fe20000000000 */
[----:B------:R-:W-:Y:S01]  /*2220*/  UMOV UR13, UR36 ;  /* 0x00000024000d7c82 */ /* 0x000fe20008000000 */
[----:B------:R-:W-:Y:S01]  /*2230*/  UMOV UR9, UR33 ;  /* 0x0000002100097c82 */ /* 0x000fe20008000000 */
[----:B------:R4:W-:Y:S01]  /*2240*/  UTMALDG.3D.MULTICAST.2CTA [UR24], [UR38], UR7, desc[UR48] ;  /* 0x00003018260073b4 */ /* 0x0009e20008211807 */
[----:B------:R4:W-:Y:S01]  /*2250*/  UTMALDG.4D.2CTA [UR16], [UR30], desc[UR48] ;  /* 0x000030101e0075b4 */ /* 0x0009e20008219000 */
[----:B------:R4:W-:Y:S02]  /*2260*/  UTMALDG.4D.MULTICAST.2CTA [UR8], [UR22], UR14, desc[UR48] ;  /* 0x00003008160073b4 */ /* 0x0009e4000821980e */
[----:B----4-:R-:W-:Y:S01]  /*2270*/  NOP ;  /* 0x0000000000007918 */ /* 0x010fe20000000000 */
.L_x_33:
[----:B------:R-:W-:Y:S05]  /*2280*/  BSYNC.RECONVERGENT B0 ;  /* 0x0000000000007941 */ /* 0x000fea0003800200 */
.L_x_32:
[----:B------:R-:W-:Y:S02]  /*2290*/  UIADD3 UR34, UPT, UPT, UR34, 0x80, URZ ;  /* 0x0000008022227890 */ /* 0x000fe4000fffe0ff */
[----:B------:R-:W-:Y:S02]  /*22a0*/  UIADD3 UR11, UPT, UPT, UR11, 0x2, URZ ;  /* 0x000000020b0b7890 */ /* 0x000fe4000fffe0ff */
[----:B------:R-:W-:Y:S01]  /*22b0*/  UIADD3 UR19, UPT, UPT, UR19, 0x2, URZ ;  /* 0x0000000213137890 */ /* 0x000fe2000fffe0ff */
[----:B------:R-:W-:Y:S01]  /*22c0*/  UMOV UR4, UR15 ;  /* 0x0000000f00047c82 */ /* 0x000fe20008000000 */
[----:B------:R-:W-:Y:S01]  /*22d0*/  UMOV UR14, UR51 ;  /* 0x00000033000e7c82 */ /* 0x000fe20008000000 */
[----:B------:R-:W-:Y:S09]  /*22e0*/  BRA.U UP4, `(.L_x_34) ;  /* 0xfffffff904ec7547 */ /* 0x000ff2000b83ffff */
.L_x_26:
[----:B------:R-:W-:Y:S01]  /*22f0*/  ULEA UR4, UR15, UR5, 0x3 ;  /* 0x000000050f047291 */ /* 0x000fe2000f8e18ff */
[----:B-1----:R-:W-:Y:S01]  /*2300*/  SHF.L.U32 R0, R12, 0x1f, RZ ;  /* 0x0000001f0c007819 */ /* 0x002fe200000006ff */
[----:B------:R-:W-:Y:S01]  /*2310*/  @!P2 SYNCS.ARRIVE.TRANS64.A1T0 RZ, [UR5+0x138], RZ ;  /* 0x000138ffffffa9a7 */ /* 0x000fe20008100005 */
[----:B------:R-:W-:-:S06]  /*2320*/  UISETP.GT.AND UP0, UPT, UR58, UR57, UPT ;  /* 0x000000393a00728c */ /* 0x000fcc000bf04270 */
[----:B--23--:R1:W2:Y:S03]  /*2330*/  SYNCS.PHASECHK.TRANS64.TRYWAIT P1, [UR4+0x80], R0 ;  /* 0x00008000ff0075a7 */ /* 0x00c2a60008021104 */
[----:B------:R-:W-:Y:S05]  /*2340*/  BRA.U !UP0, `(.L_x_35) ;  /* 0x0000000508187547 */ /* 0x000fea000b800000 */
[----:B------:R-:W-:Y:S01]  /*2350*/  UIADD3 UR29, UPT, UPT, UR61, UR14, URZ ;  /* 0x0000000e3d1d7290 */ /* 0x000fe2000fffe0ff */
[----:B------:R-:W-:-:S11]  /*2360*/  UMOV UR6, UR15 ;  /* 0x0000000f00067c82 */ /* 0x000fd60008000000 */
.L_x_43:
[----:B------:R-:W-:Y:S01]  /*2370*/  ULEA UR7, UR6, UR5, 0x3 ;  /* 0x0000000506077291 */ /* 0x000fe2000f8e18ff */
[----:B--2---:R-:W-:Y:S01]  /*2380*/  @P4 MOV R2, 0x6000 ;  /* 0x0000600000024802 */ /* 0x004fe20000000f00 */
[----:B--23--:R-:W-:Y:S10]  /*2390*/  @P1 BRA `(.L_x_36) ;  /* 0x00000000000c1947 */ /* 0x00cff40003800000 */
[----:B------:R-:W-:-:S04]  /*23a0*/  SHF.L.U32 R3, R12, 0x1f, RZ ;  /* 0x0000001f0c037819 */ /* 0x000fc800000006ff */
[----:B------:R-:W2:Y:S02]  /*23b0*/  SYNCS.PHASECHK.TRANS64.TRYWAIT P0, [UR7+0x80], R3 ;  /* 0x00008003ff0075a7 */ /* 0x000ea40008001107 */
[----:B--2---:R-:W-:Y:S05]  /*23c0*/  @!P0 BRA `(.L_x_37) ;  /* 0x0000007000988947 */ /* 0x004fea0003800000 */
.L_x_36:
[----:B------:R2:W-:Y:S01]  /*23d0*/  @P4 SYNCS.ARRIVE.TRANS64 RZ, [UR7], R2 ;  /* 0x00000002ffff49a7 */ /* 0x0005e20008000007 */
[----:B------:R-:W-:-:S04]  /*23e0*/  ULOP3.LUT UR4, UR47, 0x2, URZ, 0xfc, !UPT ;  /* 0x000000022f047892 */ /* 0x000fc8000f8efcff */
[----:B------:R-:W-:-:S09]  /*23f0*/  UISETP.NE.AND UP0, UPT, UR4, 0x2, UPT ;  /* 0x000000020400788c */ /* 0x000fd2000bf05270 */
[----:B------:R-:W-:Y:S05]  /*2400*/  BRA.U UP0, `(.L_x_38) ;  /* 0x0000000100047547 */ /* 0x000fea000b800000 */
[----:B------:R-:W-:Y:S05]  /*2410*/  BPT.TRAP 0x1 ;  /* 0x000000040000795c */ /* 0x000fea0000300000 */
.L_x_38:
[----:B------:R-:W-:Y:S04]  /*2420*/  BSSY.RECONVERGENT B0, `(.L_x_39) ;  /* 0x0000003000007945 */ /* 0x000fe80003800200 */
[----:B------:R-:W-:Y:S05]  /*2430*/  @!P3 BRA `(.L_x_40) ;  /* 0x000000000004b947 */ /* 0x000fea0003800000 */
[----:B------:R-:W-:Y:S05]  /*2440*/  BPT.TRAP 0x1 ;  /* 0x000000040000795c */ /* 0x000fea0000300000 */
.L_x_40:
[----:B------:R-:W-:Y:S05]  /*2450*/  BSYNC.RECONVERGENT B0 ;  /* 0x0000000000007941 */ /* 0x000fea0003800200 */
.L_x_39:
        /* <DEDUP_REMOVED lines=11> */
[----:B------:R-:W-:Y:S02]  /*2510*/  ULEA UR32, UR6, UR5, 0xd ;  /* 0x0000000506207291 */ /* 0x000fe4000f8e68ff */
[----:B------:R-:W-:Y:S02]  /*2520*/  UIADD3 UR22, UP3, UPT, UR44, 0x80, URZ ;  /* 0x000000802c167890 */ /* 0x000fe4000ff7e0ff */
[----:B------:R-:W-:Y:S02]  /*2530*/  ULEA UR24, UR6, UR43, 0xb ;  /* 0x0000002b06187291 */ /* 0x000fe4000f8e58ff */
[----:B------:R-:W-:Y:S02]  /*2540*/  UIADD3 UR8, UP2, UPT, UR44, 0x180, URZ ;  /* 0x000001802c087890 */ /* 0x000fe4000ff5e0ff */
[----:B------:R-:W-:Y:S02]  /*2550*/  USHF.L.U32 UR34, UR14, 0x7, URZ ;  /* 0x000000070e227899 */ /* 0x000fe400080006ff */
[----:B------:R-:W-:-:S02]  /*2560*/  ULOP3.LUT UR33, UR7, 0xfefffff8, URZ, 0xc0, !UPT ;  /* 0xfefffff807217892 */ /* 0x000fc4000f8ec0ff */
[----:B------:R-:W-:Y:S02]  /*2570*/  UIADD3.X UR23, UPT, UPT, URZ, UR45, URZ, UP3, !UPT ;  /* 0x0000002dff177290 */ /* 0x000fe40009ffe4ff */
[----:B------:R-:W-:Y:S02]  /*2580*/  UIADD3 UR32, UPT, UPT, UR32, 0x6400, URZ ;  /* 0x0000640020207890 */ /* 0x000fe4000fffe0ff */
[----:B------:R-:W-:Y:S02]  /*2590*/  UIADD3.X UR9, UPT, UPT, URZ, UR45, URZ, UP2, !UPT ;  /* 0x0000002dff097290 */ /* 0x000fe400097fe4ff */
[----:B------:R-:W-:Y:S02]  /*25a0*/  UIADD3 UR24, UPT, UPT, UR5, 0x26400, UR24 ;  /* 0x0002640005187890 */ /* 0x000fe4000fffe018 */
[----:B------:R-:W-:Y:S02]  /*25b0*/  UPRMT UR4, URZ, 0x5410, UR37 ;  /* 0x00005410ff047896 */ /* 0x000fe40008000025 */
[----:B------:R-:W-:-:S02]  /*25c0*/  USHF.L.U32 UR16, UR6, 0xa, URZ ;  /* 0x0000000a06107899 */ /* 0x000fc400080006ff */
[----:B------:R-:W-:Y:S01]  /*25d0*/  UIADD3 UR30, UP1, UPT, UR44, 0x280, URZ ;  /* 0x000002802c1e7890 */ /* 0x000fe2000ff3e0ff */
[----:B------:R-:W-:Y:S01]  /*25e0*/  UMOV UR40, 0x0 ;  /* 0x0000000000287882 */ /* 0x000fe20000000000 */
[----:B------:R-:W-:Y:S01]  /*25f0*/  UMOV UR41, 0x10000000 ;  /* 0x1000000000297882 */ /* 0x000fe20000000000 */
[----:B------:R-:W-:Y:S01]  /*2600*/  UIADD3 UR38, UP0, UPT, UR44, 0x380, URZ ;  /* 0x000003802c267890 */ /* 0x000fe2000ff1e0ff */
[----:B------:R-:W-:Y:S01]  /*2610*/  UTMALDG.3D.2CTA [UR32], [UR22], desc[UR40] ;  /* 0x00002820160075b4 */ /* 0x000fe20008211000 */
[----:B------:R-:W-:Y:S02]  /*2620*/  USHF.L.U32 UR19, UR14, 0x1, URZ ;  /* 0x000000010e137899 */ /* 0x000fe400080006ff */
[----:B------:R-:W-:Y:S01]  /*2630*/  ULOP3.LUT UR13, UR16, UR46, URZ, 0xfc, !UPT ;  /* 0x0000002e100d7292 */ /* 0x000fe2000f8efcff */
[----:B------:R-:W-:Y:S01]  /*2640*/  UMOV UR28, UR36 ;  /* 0x00000024001c7c82 */ /* 0x000fe20008000000 */
[----:B------:R-:W-:Y:S01]  /*2650*/  UMOV UR25, UR33 ;  /* 0x0000002100197c82 */ /* 0x000fe20008000000 */
[----:B------:R-:W-:Y:S01]  /*2660*/  UMOV UR26, UR34 ;  /* 0x00000022001a7c82 */ /* 0x000fe20008000000 */
[----:B------:R-:W-:Y:S01]  /*2670*/  UIADD3.X UR31, UPT, UPT, URZ, UR45, URZ, UP1, !UPT ;  /* 0x0000002dff1f7290 */ /* 0x000fe20008ffe4ff */
[----:B------:R4:W-:Y:S01]  /*2680*/  UTMALDG.3D.MULTICAST.2CTA [UR24], [UR8], UR4, desc[UR40] ;  /* 0x00002818080073b4 */ /* 0x0009e20008211804 */
[----:B------:R-:W-:-:S02]  /*2690*/  UIADD3 UR16, UPT, UPT, UR5, 0x2e400, UR16 ;  /* 0x0002e40005107890 */ /* 0x000fc4000fffe010 */
[----:B------:R-:W-:Y:S02]  /*26a0*/  UIADD3 UR11, UPT, UPT, UR50, UR19, URZ ;  /* 0x00000013320b7290 */ /* 0x000fe4000fffe0ff */
[----:B------:R-:W-:Y:S01]  /*26b0*/  UIADD3.X UR39, UPT, UPT, URZ, UR45, URZ, UP0, !UPT ;  /* 0x0000002dff277290 */ /* 0x000fe200087fe4ff */
[----:B------:R-:W-:Y:S01]  /*26c0*/  UMOV UR18, URZ ;  /* 0x000000ff00127c82 */ /* 0x000fe20008000000 */
[----:B------:R-:W-:Y:S01]  /*26d0*/  UMOV UR21, UR36 ;  /* 0x0000002400157c82 */ /* 0x000fe20008000000 */
[----:B------:R-:W-:Y:S02]  /*26e0*/  UMOV UR17, UR33 ;  /* 0x0000002100117c82 */ /* 0x000fe40008000000 */
[----:B------:R1:W-:Y:S01]  /*26f0*/  UTMALDG.4D.2CTA [UR16], [UR30], desc[UR40] ;  /* 0x000028101e0075b4 */ /* 0x0003e20008219000 */
[----:B----4-:R-:W-:Y:S01]  /*2700*/  UIADD3 UR8, UPT, UPT, UR5, 0x32400, UR13 ;  /* 0x0003240005087890 */ /* 0x010fe2000fffe00d */
[----:B------:R-:W-:Y:S02]  /*2710*/  UMOV UR4, 0xff0000 ;  /* 0x00ff000000047882 */ /* 0x000fe40000000000 */
[----:B------:R-:W-:Y:S01]  /*2720*/  UMOV UR13, UR36 ;  /* 0x00000024000d7c82 */ /* 0x000fe20008000000 */
[----:B------:R-:W-:-:S05]  /*2730*/  UMOV UR9, UR33 ;  /* 0x0000002100097c82 */ /* 0x000fca0008000000 */
[----:B------:R1:W-:Y:S02]  /*2740*/  UTMALDG.4D.MULTICAST.2CTA [UR8], [UR38], UR4, desc[UR40] ;  /* 0x00002808260073b4 */ /* 0x0003e40008219804 */
[----:B-1----:R-:W-:Y:S01]  /*2750*/  NOP ;  /* 0x0000000000007918 */ /* 0x002fe20000000000 */
.L_x_42:
[----:B------:R-:W-:Y:S05]  /*2760*/  BSYNC.RECONVERGENT B0 ;  /* 0x0000000000007941 */ /* 0x000fea0003800200 */
.L_x_41:
[----:B------:R-:W-:Y:S01]  /*2770*/  UIADD3 UR14, UPT, UPT, UR14, 0x1, URZ ;  /* 0x000000010e0e7890 */ /* 0x000fe2000fffe0ff */
[----:B------:R-:W-:-:S03]  /*2780*/  UMOV UR6, UR15 ;  /* 0x0000000f00067c82 */ /* 0x000fc60008000000 */
[----:B------:R-:W-:-:S09]  /*2790*/  UISETP.NE.AND UP0, UPT, UR14, UR29, UPT ;  /* 0x0000001d0e00728c */ /* 0x000fd2000bf05270 */
[----:B------:R-:W-:Y:S05]  /*27a0*/  BRA.U UP0, `(.L_x_43) ;  /* 0xfffffff900f07547 */ /* 0x000fea000b83ffff */
.L_x_35:
[C---:B------:R-:W-:Y:S01]  /*27b0*/  LEA R3, R11.reuse, UR5, 0x3 ;  /* 0x000000050b037c11 */ /* 0x040fe2000f8e18ff */
[----:B------:R-:W-:Y:S01]  /*27c0*/  NOP ;  /* 0x0000000000007918 */ /* 0x000fe20000000000 */
[----:B-1----:R-:W-:Y:S02]  /*27d0*/  SHF.L.U32 R0, R10, 0x1f, RZ ;  /* 0x0000001f0a007819 */ /* 0x002fe400000006ff */
[----:B------:R-:W-:Y:S02]  /*27e0*/  LEA R5, R11, UR5, 0x4 ;  /* 0x000000050b057c11 */ /* 0x000fe4000f8e20ff */
[----:B------:R-:W1:Y:S02]  /*27f0*/  SYNCS.PHASECHK.TRANS64.TRYWAIT P0, [R3+URZ+0x140], R0 ;  /* 0x00014000030075a7 */ /* 0x000e6400080011ff */
[----:B-1----:R-:W-:Y:S05]  /*2800*/  @!P0 BRA `(.L_x_44) ;  /* 0x0000006c00a08947 */ /* 0x002fea0003800000 */
.L_x_153:
[----:B------:R-:W4:Y:S01]  /*2810*/  LDS.128 R4, [R5+0x1b0] ;  /* 0x0001b00005047984 */ /* 0x000f220000000c00 */
[----:B------:R-:W-:Y:S01]  /*2820*/  UISETP.GE.AND UP0, UPT, UR42, 0x1, UPT ;  /* 0x000000012a00788c */ /* 0x000fe2000bf06270 */
[----:B------:R-:W-:Y:S01]  /*2830*/  @!PT LDS RZ, [RZ] ;  /* 0x00000000fffff984 */ /* 0x000fe20000000800 */
[----:B------:R-:W-:Y:S01]  /*2840*/  @!PT LDS RZ, [RZ] ;  /* 0x00000000fffff984 */ /* 0x000fe20000000800 */
[----:B------:R-:W-:Y:S01]  /*2850*/  @!PT LDS RZ, [RZ] ;  /* 0x00000000fffff984 */ /* 0x000fe20000000800 */
[----:B------:R-:W-:Y:S01]  /*2860*/  @!PT LDS RZ, [RZ] ;  /* 0x00000000fffff984 */ /* 0x000fe20000000800 */
[----:B------:R1:W-:Y:S06]  /*2870*/  MEMBAR.ALL.CTA ;  /* 0x0000000000007992 */ /* 0x0003ec0000008000 */
[----:B-1----:R-:W1:Y:S01]  /*2880*/  FENCE.VIEW.ASYNC.S ;  /* 0x00000000000073c6 */ /* 0x002e620000000000 */
[----:B----4-:R-:W-:-:S13]  /*2890*/  LOP3.LUT P0, RZ, R6, 0x1, RZ, 0xc0, !PT ;  /* 0x0000000106ff7812 */ /* 0x010fda000780c0ff */
[----:B-1----:R-:W-:Y:S01]  /*28a0*/  VOTEU.ANY UP1, P0 ;  /* 0x0000000000ff7886 */ /* 0x002fe20000020100 */
[----:B------:R-:W-:-:S13]  /*28b0*/  PLOP3.LUT P0, PT, PT, PT, UP1, 0x80, 0x8 ;  /* 0x000000000008781c */ /* 0x000fda0003f0f018 */
[----:B------:R-:W-:Y:S02]  /*28c0*/  @P0 LOP3.LUT R0, R5, 0xffff, RZ, 0xc0, !PT ;  /* 0x0000ffff05000812 */ /* 0x000fe400078ec0ff */
[----:B--2---:R-:W-:Y:S02]  /*28d0*/  @P0 MOV R2, R4 ;  /* 0x0000000400020202 */ /* 0x004fe40000000f00 */
[----:B------:R-:W-:Y:S01]  /*28e0*/  @P0 R2UR UR6, R0 ;  /* 0x00000000000602ca */ /* 0x000fe200000e0000 */
[----:B------:R-:W-:Y:S01]  /*28f0*/  VIADD R0, R3, 0x150 ;  /* 0x0000015003007836 */ /* 0x000fe20000000000 */
[----:B------:R-:W-:Y:S02]  /*2900*/  @P0 SHF.R.U32.HI R4, RZ, 0x10, R5 ;  /* 0x00000010ff040819 */ /* 0x000fe40000011605 */
[----:B------:R-:W-:Y:S02]  /*2910*/  @P0 R2UR UR7, R2 ;  /* 0x00000000020702ca */ /* 0x000fe400000e0000 */
[----:B------:R-:W-:-:S02]  /*2920*/  PRMT R0, RZ, 0x654, R0 ;  /* 0x00000654ff007816 */ /* 0x000fc40000000000 */
[----:B------:R-:W-:Y:S02]  /*2930*/  @P0 R2UR UR4, R4 ;  /* 0x00000000040402ca */ /* 0x000fe400000e0000 */
[----:B------:R1:W-:Y:S03]  /*2940*/  SYNCS.ARRIVE.TRANS64.RED.A1T0 RZ, [R0+URZ], RZ ;  /* 0x000000ff00ff79a7 */ /* 0x0003e600081004ff */
[----:B------:R-:W-:-:S04]  /*2950*/  @UP1 UMOV UR52, UR6 ;  /* 0x0000000600341c82 */ /* 0x000fc80008000000 */
[----:B------:R-:W-:-:S04]  /*2960*/  @UP1 UMOV UR53, UR7 ;  /* 0x0000000700351c82 */ /* 0x000fc80008000000 */
[----:B------:R-:W-:Y:S01]  /*2970*/  @UP1 UMOV UR36, UR4 ;  /* 0x0000000400241c82 */ /* 0x000fe20008000000 */
[----:B------:R-:W-:Y:S05]  /*2980*/  BRA.U !UP0, `(.L_x_45) ;  /* 0x0000000108d47547 */ /* 0x000fea000b800000 */
[----:B------:R-:W2:Y:S01]  /*2990*/  LDCU.128 UR16, c[0x0][0xf10] ;  /* 0x0001e200ff1077ac */ /* 0x000ea20008000c00 */
[----:B------:R-:W4:Y:S01]  /*29a0*/  LDCU UR11, c[0x0][0xf20] ;  /* 0x0001e400ff0b77ac */ /* 0x000f220008000800 */
[----:B------:R-:W3:Y:S01]  /*29b0*/  LDCU UR24, c[0x0][0xf0c] ;  /* 0x0001e180ff1877ac */ /* 0x000ee20008000800 */
[----:B------:R-:W1:Y:S01]  /*29c0*/  LDCU.64 UR8, c[0x0][0xf28] ;  /* 0x0001e500ff0877ac */ /* 0x000e620008000a00 */
[----:B------:R-:W-:Y:S02]  /*29d0*/  UISETP.NE.AND UP3, UPT, UR42, 0x1, UPT ;  /* 0x000000012a00788c */ /* 0x000fe4000bf65270 */
[----:B--2---:R-:W-:Y:S02]  /*29e0*/  UIMAD.WIDE.U32 UR12, UR54, UR19, URZ ;  /* 0x00000013360c72a5 */ /* 0x004fe4000f8e00ff */
[----:B------:R-:W-:Y:S02]  /*29f0*/  UIMAD.WIDE.U32 UR6, UR56, UR16, URZ ;  /* 0x00000010380672a5 */ /* 0x000fe4000f8e00ff */
[----:B------:R-:W-:-:S02]  /*2a00*/  UISETP.NE.AND UP0, UPT, UR18, 0x1, UPT ;  /* 0x000000011200788c */ /* 0x000fc4000bf05270 */
[----:B------:R-:W-:Y:S01]  /*2a10*/  UIMAD.WIDE.U32 UR22, UR52, UR19, URZ ;  /* 0x00000013341672a5 */ /* 0x000fe2000f8e00ff */
[----:B------:R-:W-:Y:S02]  /*2a20*/  UMOV UR12, UR13 ;  /* 0x0000000d000c7c82 */ /* 0x000fe40008000000 */
[----:B------:R-:W-:Y:S01]  /*2a30*/  UMOV UR6, UR7 ;  /* 0x0000000700067c82 */ /* 0x000fe20008000000 */
[----:B----4-:R-:W-:Y:S02]  /*2a40*/  USHF.R.U32.HI UR12, URZ, UR11, UR12 ;  /* 0x0000000bff0c7299 */ /* 0x010fe4000801160c */
[----:B------:R-:W-:Y:S02]  /*2a50*/  USHF.R.U32.HI UR7, URZ, UR17, UR6 ;  /* 0x00000011ff077299 */ /* 0x000fe40008011606 */
[----:B---3--:R-:W-:Y:S02]  /*2a60*/  UISETP.NE.AND UP2, UPT, UR24, 0x1, UPT ;  /* 0x000000011800788c */ /* 0x008fe4000bf45270 */
[----:B------:R-:W-:-:S02]  /*2a70*/  USEL UR6, UR54, UR12, !UP0 ;  /* 0x0000000c36067287 */ /* 0x000fc4000c000000 */
[----:B------:R-:W-:Y:S02]  /*2a80*/  USEL UR7, UR56, UR7, !UP2 ;  /* 0x0000000738077287 */ /* 0x000fe4000d000000 */
[----:B-1----:R-:W-:Y:S01]  /*2a90*/  UIMAD.WIDE.U32 UR12, UR6, UR8, URZ ;  /* 0x00000008060c72a5 */ /* 0x002fe2000f8e00ff */
[----:B------:R-:W-:Y:S01]  /*2aa0*/  UMOV UR4, UR23 ;  /* 0x0000001700047c82 */ /* 0x000fe20008000000 */
[----:B------:R-:W-:Y:S02]  /*2ab0*/  UIMAD.WIDE.U32 UR20, UR53, UR16, URZ ;  /* 0x00000010351472a5 */ /* 0x000fe4000f8e00ff */
[----:B------:R-:W-:-:S03]  /*2ac0*/  UIMAD.WIDE.U32 UR22, UR7, UR8, URZ ;  /* 0x00000008071672a5 */ /* 0x000fc6000f8e00ff */
[----:B------:R-:W-:Y:S01]  /*2ad0*/  UMOV UR12, UR13 ;  /* 0x0000000d000c7c82 */ /* 0x000fe20008000000 */
[----:B------:R-:W-:Y:S02]  /*2ae0*/  USHF.R.U32.HI UR4, URZ, UR11, UR4 ;  /* 0x0000000bff047299 */ /* 0x000fe40008011604 */
[----:B------:R-:W-:Y:S01]  /*2af0*/  @UP3 USHF.R.U32.HI UR6, URZ, UR9, UR12 ;  /* 0x00000009ff063299 */ /* 0x000fe2000801160c */
[----:B------:R-:W-:Y:S01]  /*2b00*/  UMOV UR20, UR21 ;  /* 0x0000001500147c82 */ /* 0x000fe20008000000 */
[----:B------:R-:W-:Y:S01]  /*2b10*/  UMOV UR22, UR23 ;  /* 0x0000001700167c82 */ /* 0x000fe20008000000 */
[----:B------:R-:W-:Y:S02]  /*2b20*/  USHF.R.U32.HI UR17, URZ, UR17, UR20 ;  /* 0x00000011ff117299 */ /* 0x000fe40008011614 */
[----:B------:R-:W-:Y:S02]  /*2b30*/  USEL UR4, UR52, UR4, !UP0 ;  /* 0x0000000434047287 */ /* 0x000fe4000c000000 */
[----:B------:R-:W-:-:S02]  /*2b40*/  @UP3 USHF.R.U32.HI UR7, URZ, UR9, UR22 ;  /* 0x00000009ff073299 */ /* 0x000fc40008011616 */
[----:B------:R-:W-:Y:S02]  /*2b50*/  UIMAD UR11, UR42, UR6, URZ ;  /* 0x000000062a0b72a4 */ /* 0x000fe4000f8e02ff */
[----:B------:R-:W-:Y:S02]  /*2b60*/  USEL UR6, UR53, UR17, !UP2 ;  /* 0x0000001135067287 */ /* 0x000fe4000d000000 */
[----:B------:R-:W-:Y:S02]  /*2b70*/  UIMAD UR12, UR42, UR7, URZ ;  /* 0x000000072a0c72a4 */ /* 0x000fe4000f8e02ff */
[----:B------:R-:W-:Y:S02]  /*2b80*/  UISETP.GE.AND UP0, UPT, UR4, UR11, UPT ;  /* 0x0000000b0400728c */ /* 0x000fe4000bf06270 */
[----:B------:R-:W-:Y:S02]  /*2b90*/  UIMAD.WIDE.U32 UR16, UR4, UR8, URZ ;  /* 0x00000008041072a5 */ /* 0x000fe4000f8e00ff */
[----:B------:R-:W-:-:S02]  /*2ba0*/  UISETP.GE.OR UP0, UPT, UR6, UR12, UP0 ;  /* 0x0000000c0600728c */ /* 0x000fc40008706670 */
        /* <DEDUP_REMOVED lines=19> */
.L_x_45:
[----:B------:R-:W2:Y:S02]  /*2ce0*/  LDCU UR4, c[0x0][0xf30] ;  /* 0x0001e600ff0477ac */ /* 0x000ea40008000800 */
[----:B--2---:R-:W-:-:S09]  /*2cf0*/  UISETP.NE.AND UP0, UPT, UR4, 0x1, UPT ;  /* 0x000000010400788c */ /* 0x004fd2000bf05270 */
[----:B------:R-:W-:Y:S05]  /*2d00*/  BRA.U UP0, `(.L_x_46) ;  /* 0x0000000100447547 */ /* 0x000fea000b800000 */
[----:B------:R-:W2:Y:S01]  /*2d10*/  LDCU.128 UR16, c[0x0][0xf10] ;  /* 0x0001e200ff1077ac */ /* 0x000ea20008000c00 */
[----:B------:R-:W4:Y:S01]  /*2d20*/  LDCU UR11, c[0x0][0xf0c] ;  /* 0x0001e180ff0b77ac */ /* 0x000f220008000800 */
[----:B------:R-:W1:Y:S01]  /*2d30*/  LDCU UR12, c[0x0][0xf20] ;  /* 0x0001e400ff0c77ac */ /* 0x000e620008000800 */
[----:B--2---:R-:W-:Y:S02]  /*2d40*/  UIMAD.WIDE.U32 UR8, UR53, UR16, URZ ;  /* 0x00000010350872a5 */ /* 0x004fe4000f8e00ff */
[----:B------:R-:W-:Y:S02]  /*2d50*/  UIMAD.WIDE.U32 UR6, UR52, UR19, URZ ;  /* 0x00000013340672a5 */ /* 0x000fe4000f8e00ff */
[----:B----4-:R-:W-:Y:S02]  /*2d60*/  UISETP.NE.AND UP2, UPT, UR11, 0x1, UPT ;  /* 0x000000010b00788c */ /* 0x010fe4000bf45270 */
[----:B------:R-:W-:Y:S01]  /*2d70*/  UISETP.NE.AND UP0, UPT, UR18, 0x1, UPT ;  /* 0x000000011200788c */ /* 0x000fe2000bf05270 */
[----:B------:R-:W-:-:S02]  /*2d80*/  UMOV UR8, UR9 ;  /* 0x0000000900087c82 */ /* 0x000fc40008000000 */
[----:B------:R-:W-:Y:S01]  /*2d90*/  UMOV UR4, UR7 ;  /* 0x0000000700047c82 */ /* 0x000fe20008000000 */
[----:B------:R-:W-:Y:S02]  /*2da0*/  USHF.R.U32.HI UR17, URZ, UR17, UR8 ;  /* 0x00000011ff117299 */ /* 0x000fe40008011608 */
[----:B-1----:R-:W-:Y:S02]  /*2db0*/  USHF.R.U32.HI UR4, URZ, UR12, UR4 ;  /* 0x0000000cff047299 */ /* 0x002fe40008011604 */
[----:B------:R-:W-:Y:S02]  /*2dc0*/  USEL UR6, UR53, UR17, !UP2 ;  /* 0x0000001135067287 */ /* 0x000fe4000d000000 */
[----:B------:R-:W-:-:S04]  /*2dd0*/  USEL UR4, UR52, UR4, !UP0 ;  /* 0x0000000434047287 */ /* 0x000fc8000c000000 */
[----:B------:R-:W-:Y:S02]  /*2de0*/  UIADD3 UR7, UPT, UPT, UR6, -UR4, URZ ;  /* 0x8000000406077290 */ /* 0x000fe4000fffe0ff */
[----:B------:R-:W-:Y:S02]  /*2df0*/  UIADD3 UR4, UPT, UPT, -UR6, UR4, URZ ;  /* 0x0000000406047290 */ /* 0x000fe4000fffe1ff */
[----:B------:R-:W-:Y:S02]  /*2e00*/  UIMAD UR52, UR7, UR18, UR52 ;  /* 0x00000012073472a4 */ /* 0x000fe4000f8e0234 */
[----:B------:R-:W-:-:S12]  /*2e10*/  UIMAD UR53, UR4, UR11, UR53 ;  /* 0x0000000b043572a4 */ /* 0x000fd8000f8e0235 */
.L_x_46:
[----:B------:R-:W-:Y:S01]  /*2e20*/  VIADD R11, R11, 0x1 ;  /* 0x000000010b0b7836 */ /* 0x000fe20000000000 */
[----:B------:R-:W-:Y:S02]  /*2e30*/  R2UR UR6, R87 ;  /* 0x00000000570672ca */ /* 0x000fe400000e0000 */
[----:B------:R-:W-:Y:S02]  /*2e40*/  R2UR UR4, R86 ;  /* 0x00000000560472ca */ /* 0x000fe400000e0000 */
[C---:B------:R-:W-:Y:S02]  /*2e50*/  ISETP.NE.AND P0, PT, R11.reuse, 0x2, PT ;  /* 0x000000020b00780c */ /* 0x040fe40003f05270 */
[----:B------:R-:W-:Y:S02]  /*2e60*/  PLOP3.LUT P2, PT, PT, PT, PT, 0x80, 0x8 ;  /* 0x000000000008781c */ /* 0x000fe40003f4f070 */
[----:B------:R-:W-:Y:S02]  /*2e70*/  SEL R3, RZ, 0x1, P0 ;  /* 0x00000001ff037807 */ /* 0x000fe40000000000 */
[----:B------:R-:W-:-:S02]  /*2e80*/  SEL R11, R11, RZ, P0 ;  /* 0x000000ff0b0b7207 */ /* 0x000fc40000000000 */
[----:B------:R-:W-:Y:S01]  /*2e90*/  LOP3.LUT R10, R10, R3, RZ, 0x3c, !PT ;  /* 0x000000030a0a7212 */ /* 0x000fe200078e3cff */
[----:B------:R-:W-:Y:S02]  /*2ea0*/  UIADD3 UR26, UPT, UPT, UR53, UR6, URZ ;  /* 0x00000006351a7290 */ /* 0x000fe4000fffe0ff */
[----:B------:R-:W-:Y:S01]  /*2eb0*/  UIADD3 UR28, UPT, UPT, UR52, UR4, URZ ;  /* 0x00000004341c7290 */ /* 0x000fe2000fffe0ff */
[----:B------:R-:W-:Y:S11]  /*2ec0*/  BRA.U UP1, `(.L_x_47) ;  /* 0xffffffed01587547 */ /* 0x000ff6000b83ffff */
[----:B------:R-:W-:Y:S01]  /*2ed0*/  UIADD3 UR7, UPT, UPT, UR5, 0x80, URZ ;  /* 0x0000008005077890 */ /* 0x000fe2000fffe0ff */
[----:B------:R-:W-:-:S03]  /*2ee0*/  SHF.L.U32 R3, R12, 0x1f, RZ ;  /* 0x0000001f0c037819 */ /* 0x000fc600000006ff */
[----:B------:R-:W-:-:S09]  /*2ef0*/  ULEA UR4, UR15, UR7, 0x3 ;  /* 0x000000070f047291 */ /* 0x000fd2000f8e18ff */
[----:B------:R-:W2:Y:S02]  /*2f00*/  SYNCS.PHASECHK.TRANS64.TRYWAIT P0, [UR4], R3 ;  /* 0x00000003ff0075a7 */ /* 0x000ea40008001104 */
[----:B--2---:R-:W-:Y:S05]  /*2f10*/  @!P0 BRA `(.L_x_48) ;  /* 0x0000006400f08947 */ /* 0x004fea0003800000 */
.L_x_155:
[----:B------:R-:W-:-:S04]  /*2f20*/  UIADD3 UR4, UPT, UPT, UR15, 0x1, URZ ;  /* 0x000000010f047890 */ /* 0x000fc8000fffe0ff */
[----:B------:R-:W-:-:S04]  /*2f30*/  UISETP.NE.AND UP0, UPT, UR4, 0x10, UPT ;  /* 0x000000100400788c */ /* 0x000fc8000bf05270 */
[----:B------:R-:W-:Y:S02]  /*2f40*/  USEL UR6, URZ, 0x1, UP0 ;  /* 0x00000001ff067887 */ /* 0x000fe40008000000 */
[----:B------:R-:W-:-:S04]  /*2f50*/  USEL UR4, UR4, URZ, UP0 ;  /* 0x000000ff04047287 */ /* 0x000fc80008000000 */
[----:B------:R-:W-:Y:S01]  /*2f60*/  ULEA UR5, UR4, UR7, 0x3 ;  /* 0x0000000704057291 */ /* 0x000fe2000f8e18ff */
[----:B------:R-:W-:-:S04]  /*2f70*/  LOP3.LUT R2, R12, UR6, RZ, 0x3c, !PT ;  /* 0x000000060c027c12 */ /* 0x000fc8000f8e3cff */
[----:B-1----:R-:W-:-:S04]  /*2f80*/  SHF.L.U32 R3, R2, 0x1f, RZ ;  /* 0x0000001f02037819 */ /* 0x002fc800000006ff */
[----:B------:R-:W1:Y:S02]  /*2f90*/  SYNCS.PHASECHK.TRANS64.TRYWAIT P0, [UR5], R3 ;  /* 0x00000003ff0075a7 */ /* 0x000e640008001105 */
[----:B-1----:R-:W-:Y:S05]  /*2fa0*/  @!P0 BRA `(.L_x_49) ;  /* 0x0000006400e48947 */ /* 0x002fea0003800000 */
.L_x_157:
        /* <DEDUP_REMOVED lines=9> */
.L_x_159:
        /* <DEDUP_REMOVED lines=9> */
.L_x_161:
        /* <DEDUP_REMOVED lines=9> */
.L_x_163:
        /* <DEDUP_REMOVED lines=9> */
.L_x_165:
        /* <DEDUP_REMOVED lines=9> */
.L_x_167:
        /* <DEDUP_REMOVED lines=9> */
.L_x_169:
        /* <DEDUP_REMOVED lines=9> */
.L_x_171:
        /* <DEDUP_REMOVED lines=9> */
.L_x_173:
        /* <DEDUP_REMOVED lines=9> */
.L_x_175:
        /* <DEDUP_REMOVED lines=9> */
.L_x_177:
        /* <DEDUP_REMOVED lines=9> */
.L_x_179:
        /* <DEDUP_REMOVED lines=9> */
.L_x_181:
        /* <DEDUP_REMOVED lines=9> */
.L_x_183:
[----:B------:R-:W-:-:S04]  /*3700*/  UIADD3 UR4, UPT, UPT, UR4, 0x1, URZ ;  /* 0x0000000104047890 */ /* 0x000fc8000fffe0ff */
[----:B------:R-:W-:-:S04]  /*3710*/  UISETP.NE.AND UP0, UPT, UR4, 0x10, UPT ;  /* 0x000000100400788c */ /* 0x000fc8000bf05270 */
[----:B------:R-:W-:Y:S02]  /*3720*/  USEL UR5, URZ, 0x1, UP0 ;  /* 0x00000001ff057887 */ /* 0x000fe40008000000 */
[----:B------:R-:W-:-:S04]  /*3730*/  USEL UR4, UR4, URZ, UP0 ;  /* 0x000000ff04047287 */ /* 0x000fc80008000000 */
[----:B------:R-:W-:Y:S01]  /*3740*/  ULEA UR4, UR4, UR7, 0x3 ;  /* 0x0000000704047291 */ /* 0x000fe2000f8e18ff */
[----:B-1----:R-:W-:-:S04]  /*3750*/  LOP3.LUT R3, R2, UR5, RZ, 0x3c, !PT ;  /* 0x0000000502037c12 */ /* 0x002fc8000f8e3cff */
[----:B------:R-:W-:Y:S01]  /*3760*/  SHF.L.U32 R3, R3, 0x1f, RZ ;  /* 0x0000001f03037819 */ /* 0x000fe200000006ff */
[----:B------:R-:W-:-:S07]  /*3770*/  IMAD.U32 R0, RZ, RZ, UR4 ;  /* 0x00000004ff007e24 */ /* 0x000fce000f8e00ff */
.L_x_63:
[----:B-1----:R1:W2:Y:S02]  /*3780*/  SYNCS.PHASECHK.TRANS64.TRYWAIT P0, [R0+URZ], R3 ;  /* 0x00000003000075a7 */ /* 0x0022a400080011ff */
[----:B--2---:R-:W-:Y:S05]  /*3790*/  @!P0 NANOSLEEP.SYNCS 0x989680 ;  /* 0x009896800000895d */ /* 0x004fea0003900000 */
[----:B------:R-:W2:Y:S02]  /*37a0*/  @!P0 SYNCS.PHASECHK.TRANS64 P0, [R0+URZ], R3 ;  /* 0x00000003000085a7 */ /* 0x000ea400080010ff */
[----:B--2---:R-:W-:Y:S05]  /*37b0*/  @P0 EXIT ;  /* 0x000000000000094d */ /* 0x004fea0003800000 */
[----:B------:R-:W-:Y:S05]  /*37c0*/  BRA `(.L_x_63) ;  /* 0xfffffffc00ec7947 */ /* 0x000fea000383ffff */
.L_x_23:
[----:B------:R-:W-:-:S04]  /*37d0*/  UISETP.NE.AND UP0, UPT, UR55, URZ, UPT ;  /* 0x000000ff3700728c */ /* 0x000fc8000bf05270 */
[----:B------:R-:W-:-:S09]  /*37e0*/  UISETP.NE.OR UP0, UPT, UR18, 0x1, UP0 ;  /* 0x000000011200788c */ /* 0x000fd20008705670 */
[----:B------:R-:W-:Y:S05]  /*37f0*/  BRA.U UP0, `(.L_x_64) ;  /* 0x0000000500487547 */ /* 0x000fea000b800000 */
[----:B------:R-:W-:Y:S01]  /*3800*/  ISETP.GE.U32.AND P2, PT, R3, 0x8, PT ;  /* 0x000000080300780c */ /* 0x000fe20003f46070 */
[----:B------:R-:W-:Y:S01]  /*3810*/  IMAD.MOV.U32 R12, RZ, RZ, 0x1 ;  /* 0x00000001ff0c7424 */ /* 0x000fe200078e00ff */
[----:B------:R-:W-:Y:S02]  /*3820*/  CS2R R10, SRZ ;  /* 0x00000000000a7805 */ /* 0x000fe4000001ff00 */
[----:B------:R-:W-:Y:S01]  /*3830*/  CS2R R8, SRZ ;  /* 0x0000000000087805 */ /* 0x000fe2000001ff00 */
[----:B------:R-:W-:Y:S01]  /*3840*/  UMOV UR6, 0x400 ;  /* 0x0000040000067882 */ /* 0x000fe20000000000 */
[----:B------:R-:W-:Y:S01]  /*3850*/  UMOV UR5, URZ ;  /* 0x000000ff00057c82 */ /* 0x000fe20008000000 */
[----:B------:R-:W-:-:S12]  /*3860*/  ULEA UR6, UR55, UR6, 0x18 ;  /* 0x0000000637067291 */ /* 0x000fd8000f8ec0ff */
.L_x_68:
[----:B------:R-:W-:Y:S02]  /*3870*/  LEA R0, R8, UR6, 0x3 ;  /* 0x0000000608007c11 */ /* 0x000fe4000f8e18ff */
[----:B------:R-:W-:-:S03]  /*3880*/  SHF.L.U32 R5, R9, 0x1f, RZ ;  /* 0x0000001f09057819 */ /* 0x000fc600000006ff */
[----:B------:R-:W-:Y:S01]  /*3890*/  VIADD R4, R0, 0x190 ;  /* 0x0000019000047836 */ /* 0x000fe20000000000 */
[----:B------:R-:W2:Y:S02]  /*38a0*/  SYNCS.PHASECHK.TRANS64.TRYWAIT P0, [R0+URZ+0x180], R5 ;  /* 0x00018005000075a7 */ /* 0x000ea400080011ff */
[----:B--2---:R-:W-:Y:S05]  /*38b0*/  @!P0 BRA `(.L_x_65) ;  /* 0x0000006000f08947 */ /* 0x004fea0003800000 */
.L_x_184:
[----:B------:R-:W-:Y:S01]  /*38c0*/  ULEA UR4, UR5, UR6, 0x3 ;  /* 0x0000000605047291 */ /* 0x000fe2000f8e18ff */
[----:B------:R-:W-:Y:S01]  /*38d0*/  PRMT R4, RZ, 0x654, R4 ;  /* 0x00000654ff047816 */ /* 0x000fe20000000004 */
[----:B--2---:R-:W-:Y:S01]  /*38e0*/  @!P2 IMAD.MOV.U32 R5, RZ, RZ, 0x10 ;  /* 0x00000010ff05a424 */ /* 0x004fe200078e00ff */
[----:B------:R-:W-:Y:S01]  /*38f0*/  SHF.L.U32 R7, R12, 0x1f, RZ ;  /* 0x0000001f0c077819 */ /* 0x000fe200000006ff */
[----:B------:R-:W-:Y:S01]  /*3900*/  UIADD3 UR7, UPT, UPT, UR4, 0x140, URZ ;  /* 0x0000014004077890 */ /* 0x000fe2000fffe0ff */
[----:B------:R2:W-:Y:S05]  /*3910*/  SYNCS.ARRIVE.TRANS64.RED.A1T0 RZ, [R4+URZ], RZ ;  /* 0x000000ff04ff79a7 */ /* 0x0005ea00081004ff */
[----:B------:R-:W-:Y:S01]  /*3920*/  IMAD.U32 R0, RZ, RZ, UR7 ;  /* 0x00000007ff007e24 */ /* 0x000fe2000f8e00ff */
[----:B------:R-:W3:Y:S04]  /*3930*/  SYNCS.PHASECHK.TRANS64.TRYWAIT P0, [UR4+0x150], R7 ;  /* 0x00015007ff0075a7 */ /* 0x000ee80008001104 */
[----:B------:R-:W-:Y:S01]  /*3940*/  PRMT R13, R3, 0x654, R0 ;  /* 0x00000654030d7816 */ /* 0x000fe20000000000 */
[----:B--23--:R-:W-:Y:S06]  /*3950*/  @!P0 BRA `(.L_x_66) ;  /* 0x0000006000dc8947 */ /* 0x00cfec0003800000 */
.L_x_186:
[----:B------:R-:W-:Y:S01]  /*3960*/  ULEA UR8, UR5, UR6, 0x4 ;  /* 0x0000000605087291 */ /* 0x000fe2000f8e20ff */
[----:B------:R-:W-:Y:S01]  /*3970*/  SEL R2, R13, R2, !P2 ;  /* 0x000000020d027207 */ /* 0x000fe20005000000 */
[----:B------:R-:W-:Y:S01]  /*3980*/  UIADD3 UR9, UPT, UPT, UR4, 0x140, URZ ;  /* 0x0000014004097890 */ /* 0x000fe2000fffe0ff */
[----:B--2---:R-:W-:Y:S01]  /*3990*/  LEA R0, R11, UR6, 0x3 ;  /* 0x000000060b007c11 */ /* 0x004fe2000f8e18ff */
[----:B------:R-:W-:Y:S01]  /*39a0*/  UIADD3 UR8, UPT, UPT, UR8, 0x1b0, URZ ;  /* 0x000001b008087890 */ /* 0x000fe2000fffe0ff */
[----:B------:R2:W-:Y:S01]  /*39b0*/  @!P2 SYNCS.ARRIVE.TRANS64.RED RZ, [R2+URZ], R5 ;  /* 0x0000000502ffa9a7 */ /* 0x0005e200080004ff */
[----:B------:R-:W-:Y:S01]  /*39c0*/  UIADD3 UR4, UPT, UPT, UR5, 0x1, URZ ;  /* 0x0000000105047890 */ /* 0x000fe2000fffe0ff */
[----:B------:R-:W-:-:S03]  /*39d0*/  VIADD R8, R8, 0x1 ;  /* 0x0000000108087836 */ /* 0x000fc60000000000 */
[----:B------:R-:W-:Y:S02]  /*39e0*/  UISETP.NE.AND UP0, UPT, UR4, 0x2, UPT ;  /* 0x000000020400788c */ /* 0x000fe4000bf05270 */
[----:B------:R-:W-:Y:S01]  /*39f0*/  ISETP.NE.AND P0, PT, R8, 0x2, PT ;  /* 0x000000020800780c */ /* 0x000fe20003f05270 */
[----:B------:R-:W-:Y:S06]  /*3a00*/  UGETNEXTWORKID.BROADCAST [UR8], [UR9] ;  /* 0x00000000080073ca */ /* 0x000fec0008000100 */
[----:B------:R-:W-:Y:S02]  /*3a10*/  USEL UR7, URZ, 0x1, UP0 ;  /* 0x00000001ff077887 */ /* 0x000fe40008000000 */
[----:B------:R-:W-:-:S04]  /*3a20*/  USEL UR5, UR4, URZ, UP0 ;  /* 0x000000ff04057287 */ /* 0x000fc80008000000 */
[----:B------:R-:W-:Y:S02]  /*3a30*/  LOP3.LUT R12, R12, UR7, RZ, 0x3c, !PT ;  /* 0x000000070c0c7c12 */ /* 0x000fe4000f8e3cff */
[----:B--2---:R-:W-:-:S04]  /*3a40*/  SHF.L.U32 R5, R10, 0x1f, RZ ;  /* 0x0000001f0a057819 */ /* 0x004fc800000006ff */
[----:B------:R-:W2:Y:S02]  /*3a50*/  SYNCS.PHASECHK.TRANS64.TRYWAIT P1, [R0+URZ+0x140], R5 ;  /* 0x00014005000075a7 */ /* 0x000ea400080211ff */
[----:B--2---:R-:W-:Y:S05]  /*3a60*/  @!P1 BRA `(.L_x_67) ;  /* 0x0000006000b09947 */ /* 0x004fea0003800000 */
.L_x_187:
[C---:B------:R-:W-:Y:S01]  /*3a70*/  LEA R4, R11.reuse, UR6, 0x4 ;  /* 0x000000060b047c11 */ /* 0x040fe2000f8e20ff */
[----:B--2---:R-:W-:Y:S01]  /*3a80*/  VIADD R0, R0, 0x150 ;  /* 0x0000015000007836 */ /* 0x004fe20000000000 */
[----:B------:R-:W-:Y:S01]  /*3a90*/  SEL R8, R8, RZ, P0 ;  /* 0x000000ff08087207 */ /* 0x000fe20000000000 */
[----:B------:R-:W-:-:S03]  /*3aa0*/  VIADD R11, R11, 0x1 ;  /* 0x000000010b0b7836 */ /* 0x000fc60000000000 */
[----:B------:R-:W2:Y:S01]  /*3ab0*/  LDS.128 R4, [R4+0x1b0] ;  /* 0x0001b00004047984 */ /* 0x000ea20000000c00 */
[----:B------:R-:W-:Y:S02]  /*3ac0*/  PRMT R0, RZ, 0x654, R0 ;  /* 0x00000654ff007816 */ /* 0x000fe40000000000 */
[C---:B------:R-:W-:Y:S01]  /*3ad0*/  ISETP.NE.AND P1, PT, R11.reuse, 0x2, PT ;  /* 0x000000020b00780c */ /* 0x040fe20003f25270 */
[----:B------:R-:W-:Y:S01]  /*3ae0*/  @!PT LDS RZ, [RZ] ;  /* 0x00000000fffff984 */ /* 0x000fe20000000800 */
[----:B------:R-:W-:Y:S01]  /*3af0*/  @!PT LDS RZ, [RZ] ;  /* 0x00000000fffff984 */ /* 0x000fe20000000800 */
[----:B------:R-:W-:Y:S01]  /*3b00*/  @!PT LDS RZ, [RZ] ;  /* 0x00000000fffff984 */ /* 0x000fe20000000800 */
[----:B------:R-:W-:Y:S01]  /*3b10*/  @!PT LDS RZ, [RZ] ;  /* 0x00000000fffff984 */ /* 0x000fe20000000800 */
[----:B------:R3:W-:Y:S06]  /*3b20*/  MEMBAR.ALL.CTA ;  /* 0x0000000000007992 */ /* 0x0007ec0000008000 */
[----:B---3--:R-:W3:Y:S01]  /*3b30*/  FENCE.VIEW.ASYNC.S ;  /* 0x00000000000073c6 */ /* 0x008ee20000000000 */
[----:B------:R-:W-:Y:S01]  /*3b40*/  SEL R11, R11, RZ, P1 ;  /* 0x000000ff0b0b7207 */ /* 0x000fe20000800000 */
[----:B---3--:R3:W-:Y:S01]  /*3b50*/  SYNCS.ARRIVE.TRANS64.RED.A1T0 RZ, [R0+URZ], RZ ;  /* 0x000000ff00ff79a7 */ /* 0x0087e200081004ff */
[----:B--2---:R-:W-:-:S02]  /*3b60*/  LOP3.LUT P3, RZ, R6, 0x1, RZ, 0xc0, !PT ;  /* 0x0000000106ff7812 */ /* 0x004fc4000786c0ff */
[----:B------:R-:W-:-:S04]  /*3b70*/  SEL R5, RZ, 0x1, P1 ;  /* 0x00000001ff057807 */ /* 0x000fc80000800000 */
[----:B------:R-:W-:Y:S02]  /*3b80*/  LOP3.LUT R10, R10, R5, RZ, 0x3c, !PT ;  /* 0x000000050a0a7212 */ /* 0x000fe400078e3cff */
[----:B---3--:R-:W-:-:S04]  /*3b90*/  SEL R0, RZ, 0x1, P0 ;  /* 0x00000001ff007807 */ /* 0x008fc80000000000 */
[----:B------:R-:W-:Y:S01]  /*3ba0*/  LOP3.LUT R9, R9, R0, RZ, 0x3c, !PT ;  /* 0x0000000009097212 */ /* 0x000fe200078e3cff */
[----:B------:R-:W-:Y:S06]  /*3bb0*/  @P3 BRA `(.L_x_68) ;  /* 0xfffffffc002c3947 */ /* 0x000fec000383ffff */
[----:B------:R-:W-:Y:S01]  /*3bc0*/  ULEA UR4, UR5, UR6, 0x3 ;  /* 0x0000000605047291 */ /* 0x000fe2000f8e18ff */
[----:B------:R-:W-:-:S08]  /*3bd0*/  SHF.L.U32 R3, R12, 0x1f, RZ ;  /* 0x0000001f0c037819 */ /* 0x000fd000000006ff */
[----:B------:R-:W2:Y:S02]  /*3be0*/  SYNCS.PHASECHK.TRANS64 P0, [UR4+0x150], R3 ;  /* 0x00015003ff0075a7 */ /* 0x000ea40008001004 */
[----:B--2---:R-:W-:Y:S05]  /*3bf0*/  @P0 BRA `(.L_x_69) ;  /* 0x0000000000080947 */ /* 0x004fea0003800000 */
[----:B------:R-:W2:Y:S02]  /*3c00*/  SYNCS.PHASECHK.TRANS64.TRYWAIT P0, [UR4+0x150], R3 ;  /* 0x00015003ff0075a7 */ /* 0x000ea40008001104 */
[----:B--2---:R-:W-:Y:S05]  /*3c10*/  @!P0 BRA `(.L_x_70) ;  /* 0x0000006000588947 */ /* 0x004fea0003800000 */
.L_x_69:
[----:B------:R-:W-:-:S04]  /*3c20*/  UIADD3 UR7, UPT, UPT, UR5, 0x1, URZ ;  /* 0x0000000105077890 */ /* 0x000fc8000fffe0ff */
[----:B------:R-:W-:-:S04]  /*3c30*/  UISETP.NE.AND UP0, UPT, UR7, 0x2, UPT ;  /* 0x000000020700788c */ /* 0x000fc8000bf05270 */
[----:B------:R-:W-:Y:S02]  /*3c40*/  USEL UR8, URZ, 0x1, UP0 ;  /* 0x00000001ff087887 */ /* 0x000fe40008000000 */
[----:B------:R-:W-:-:S04]  /*3c50*/  USEL UR7, UR7, URZ, UP0 ;  /* 0x000000ff07077287 */ /* 0x000fc80008000000 */
[----:B------:R-:W-:Y:S01]  /*3c60*/  ULEA UR7, UR7, UR6, 0x3 ;  /* 0x0000000607077291 */ /* 0x000fe2000f8e18ff */
[----:B--2---:R-:W-:-:S04]  /*3c70*/  LOP3.LUT R3, R12, UR8, RZ, 0x3c, !PT ;  /* 0x000000080c037c12 */ /* 0x004fc8000f8e3cff */
[----:B------:R-:W-:-:S04]  /*3c80*/  SHF.L.U32 R0, R3, 0x1f, RZ ;  /* 0x0000001f03007819 */ /* 0x000fc800000006ff */
[----:B------:R-:W2:Y:S02]  /*3c90*/  SYNCS.PHASECHK.TRANS64 P0, [UR7+0x150], R0 ;  /* 0x00015000ff0075a7 */ /* 0x000ea40008001007 */
[----:B-12---:R-:W-:Y:S05]  /*3ca0*/  @P0 EXIT ;  /* 0x000000000000094d */ /* 0x006fea0003800000 */
[----:B------:R-:W-:Y:S02]  /*3cb0*/  SHF.L.U32 R3, R3, 0x1f, RZ ;  /* 0x0000001f03037819 */ /* 0x000fe400000006ff */
[----:B------:R-:W-:-:S07]  /*3cc0*/  MOV R0, UR7 ;  /* 0x0000000700007c02 */ /* 0x000fce0008000f00 */
.L_x_71:
[----:B-1----:R1:W2:Y:S02]  /*3cd0*/  SYNCS.PHASECHK.TRANS64.TRYWAIT P0, [R0+URZ+0x150], R3 ;  /* 0x00015003000075a7 */ /* 0x0022a400080011ff */
[----:B--2---:R-:W-:Y:S05]  /*3ce0*/  @!P0 NANOSLEEP.SYNCS 0x989680 ;  /* 0x009896800000895d */ /* 0x004fea0003900000 */
[----:B------:R-:W2:Y:S02]  /*3cf0*/  @!P0 SYNCS.PHASECHK.TRANS64 P0, [R0+URZ+0x150], R3 ;  /* 0x00015003000085a7 */ /* 0x000ea400080010ff */
[----:B--2---:R-:W-:Y:S05]  /*3d00*/  @P0 EXIT ;  /* 0x000000000000094d */ /* 0x004fea0003800000 */
[----:B------:R-:W-:Y:S05]  /*3d10*/  BRA `(.L_x_71) ;  /* 0xfffffffc00ec7947 */ /* 0x000fea000383ffff */
.L_x_64:
[----:B------:R-:W-:Y:S05]  /*3d20*/  BRA.U UP5, `(.L_x_72) ;  /* 0x0000001905507547 */ /* 0x000fea000b800000 */
[----:B------:R-:W-:Y:S01]  /*3d30*/  UMOV UR5, 0x40 ;  /* 0x0000004000057882 */ /* 0x000fe20000000000 */
[----:B------:R-:W-:Y:S01]  /*3d40*/  NOP ;  /* 0x0000000000007918 */ /* 0x000fe20000000000 */
[----:B------:R-:W-:Y:S01]  /*3d50*/  ULEA UR5, UR55, UR5, 0x18 ;  /* 0x0000000537057291 */ /* 0x000fe2000f8ec0ff */
[----:B------:R-:W-:Y:S02]  /*3d60*/  UMOV UR6, 0x400 ;  /* 0x0000040000067882 */ /* 0x000fe40000000000 */
[----:B------:R-:W-:-:S06]  /*3d70*/  ULEA UR6, UR55, UR6, 0x18 ;  /* 0x0000000637067291 */ /* 0x000fcc000f8ec0ff */
[----:B------:R-:W2:Y:S02]  /*3d80*/  LDS.U8 R3, [UR5+0x1c] ;  /* 0x00001c05ff037984 */ /* 0x000ea40008000000 */
[----:B--2---:R-:W-:-:S13]  /*3d90*/  ISETP.NE.AND P0, PT, R3, RZ, PT ;  /* 0x000000ff0300720c */ /* 0x004fda0003f05270 */
[----:B------:R-:W-:Y:S05]  /*3da0*/  @P0 BRA `(.L_x_73) ;  /* 0x0000000400080947 */ /* 0x000fea0003800000 */
[----:B------:R-:W-:Y:S02]  /*3db0*/  UISETP.NE.U32.AND UP1, UPT, UR56, 0x1, UPT ;  /* 0x000000013800788c */ /* 0x000fe4000bf25070 */
[----:B------:R-:W-:-:S07]  /*3dc0*/  UIADD3 UR7, UPT, UPT, UR5, 0x8, URZ ;  /* 0x0000000805077890 */ /* 0x000fce000fffe0ff */
[----:B------:R-:W-:Y:S05]  /*3dd0*/  BRA.U !UP1, `(.L_x_74) ;  /* 0x00000001099c7547 */ /* 0x000fea000b800000 */
[----:B------:R-:W-:Y:S01]  /*3de0*/  ELECT P0, URZ, PT ;  /* 0x0000000000ff782f */ /* 0x000fe20003800000 */
[----:B------:R-:W-:-:S12]  /*3df0*/  BSSY B0, `(.L_x_74) ;  /* 0x0000025000007945 */ /* 0x000fd80003800000 */
[----:B------:R-:W-:Y:S05]  /*3e00*/  @!P0 BRA `(.L_x_75) ;  /* 0x00000000008c8947 */ /* 0x000fea0003800000 */
[----:B------:R-:W-:-:S05]  /*3e10*/  UMOV UR4, 0x10 ;  /* 0x0000001000047882 */ /* 0x000fca0000000000 */
[----:B------:R-:W-:Y:S04]  /*3e20*/  DEPBAR.LE SB2, 0x36 ;  /* 0x0000ad800000791a */ /* 0x000fe80000000000 */
[----:B------:R-:W2:Y:S02]  /*3e30*/  UTCATOMSWS.2CTA.FIND_AND_SET.ALIGN UP0, UR4, UR4 ;  /* 0x00000004000475e3 */ /* 0x000ea40008200800 */
[----:B--2---:R-:W-:Y:S01]  /*3e40*/  MOV R10, UR4 ;  /* 0x00000004000a7c02 */ /* 0x004fe20008000f00 */
[----:B------:R-:W-:Y:S06]  /*3e50*/  BRA.U UP0, `(.L_x_76) ;  /* 0x0000000100187547 */ /* 0x000fec000b800000 */
.L_x_77:
[----:B------:R-:W-:Y:S05]  /*3e60*/  NANOSLEEP 0x64 ;  /* 0x000000640000795d */ /* 0x000fea0003800000 */
[----:B------:R-:W-:-:S05]  /*3e70*/  UMOV UR4, 0x10 ;  /* 0x0000001000047882 */ /* 0x000fca0000000000 */
[----:B------:R-:W-:Y:S04]  /*3e80*/  DEPBAR.LE SB2, 0x36 ;  /* 0x0000ad800000791a */ /* 0x000fe80000000000 */
[----:B------:R-:W2:Y:S02]  /*3e90*/  UTCATOMSWS.2CTA.FIND_AND_SET.ALIGN UP0, UR4, UR4 ;  /* 0x00000004000475e3 */ /* 0x000ea40008200800 */
[----:B--2---:R-:W-:Y:S01]  /*3ea0*/  MOV R10, UR4 ;  /* 0x00000004000a7c02 */ /* 0x004fe20008000f00 */
[----:B------:R-:W-:Y:S05]  /*3eb0*/  BRA.U !UP0, `(.L_x_77) ;  /* 0xfffffffd08e87547 */ /* 0x000fea000b83ffff */
.L_x_76:
[----:B------:R-:W2:Y:S01]  /*3ec0*/  LDS R6, [UR5+0x10] ;  /* 0x00001005ff067984 */ /* 0x000ea20008000800 */
[----:B------:R-:W-:Y:S01]  /*3ed0*/  IMAD.U32 R3, RZ, RZ, UR6 ;  /* 0x00000006ff037e24 */ /* 0x000fe2000f8e00ff */
[----:B------:R-:W-:-:S03]  /*3ee0*/  MOV R4, UR57 ;  /* 0x0000003900047c02 */ /* 0x000fc60008000f00 */
[----:B------:R-:W-:Y:S01]  /*3ef0*/  VIADD R3, R3, 0x1d0 ;  /* 0x000001d003037836 */ /* 0x000fe20000000000 */
[----:B--2---:R-:W-:-:S04]  /*3f00*/  SHF.L.U32 R6, R6, 0x1f, RZ ;  /* 0x0000001f06067819 */ /* 0x004fc800000006ff */
[----:B------:R-:W2:Y:S02]  /*3f10*/  SYNCS.PHASECHK.TRANS64.TRYWAIT P0, [UR5+0x8], R6 ;  /* 0x00000806ff0075a7 */ /* 0x000ea40008001105 */
[----:B--2---:R-:W-:Y:S05]  /*3f20*/  @P0 BRA `(.L_x_78) ;  /* 0x0000000000080947 */ /* 0x004fea0003800000 */
[----:B------:R-:W2:Y:S02]  /*3f30*/  SYNCS.PHASECHK.TRANS64.TRYWAIT P0, [UR5+0x8], R6 ;  /* 0x00000806ff0075a7 */ /* 0x000ea40008001105 */
[----:B--2---:R-:W-:Y:S05]  /*3f40*/  @!P0 BRA `(.L_x_79) ;  /* 0x0000005c00a48947 */ /* 0x004fea0003800000 */
.L_x_78:
[----:B------:R-:W-:Y:S01]  /*3f50*/  PRMT R4, R4, 0x654, R3 ;  /* 0x0000065404047816 */ /* 0x000fe20000000003 */
[----:B------:R-:W-:Y:S01]  /*3f60*/  HFMA2 R3, -RZ, RZ, 0, 5.9604644775390625e-08 ;  /* 0x00000001ff037431 */ /* 0x000fe200000001ff */
[----:B------:R-:W-:Y:S01]  /*3f70*/  UPRMT UR4, UR57, 0x654, UR7 ;  /* 0x0000065439047896 */ /* 0x000fe20008000007 */
[----:B------:R-:W-:Y:S02]  /*3f80*/  IMAD.MOV.U32 R7, RZ, RZ, 0xffff ;  /* 0x0000ffffff077424 */ /* 0x000fe400078e00ff */
[----:B--2---:R-:W-:Y:S02]  /*3f90*/  IMAD.MOV.U32 R6, RZ, RZ, 0x4 ;  /* 0x00000004ff067424 */ /* 0x004fe400078e00ff */
[----:B------:R-:W-:Y:S01]  /*3fa0*/  IMAD.SHL.U32 R9, R10, 0x20, RZ ;  /* 0x000000200a097824 */ /* 0x000fe200078e00ff */
[----:B------:R-:W-:Y:S02]  /*3fb0*/  MOV R5, UR4 ;  /* 0x0000000400057c02 */ /* 0x000fe40008000f00 */
[-C--:B------:R-:W-:Y:S01]  /*3fc0*/  SHF.L.U32 R8, R7, R10.reuse, RZ ;  /* 0x0000000a07087219 */ /* 0x080fe200000006ff */
[----:B------:R2:W-:Y:S01]  /*3fd0*/  SYNCS.ARRIVE.TRANS64.RED RZ, [UR4], R6 ;  /* 0x00000006ffff79a7 */ /* 0x0005e20008000404 */
[----:B------:R-:W-:Y:S01]  /*3fe0*/  SHF.L.U32 R7, R3, R10, RZ ;  /* 0x0000000a03077219 */ /* 0x000fe200000006ff */
[----:B------:R2:W-:Y:S04]  /*3ff0*/  STS [UR6+0x1d0], R9 ;  /* 0x0001d009ff007988 */ /* 0x0005e80008000806 */
[----:B------:R2:W-:Y:S04]  /*4000*/  STAS [R4.64], R10 ;  /* 0x0000000a04007dbd */ /* 0x0005e8000c0008ff */
[----:B------:R2:W-:Y:S04]  /*4010*/  ATOMS.OR RZ, [UR5+0x14], R8 ;  /* 0x00001408ffff798c */ /* 0x0005e8000b000005 */
[----:B------:R2:W-:Y:S04]  /*4020*/  ATOMS.OR RZ, [UR5+0x18], R7 ;  /* 0x00001807ffff798c */ /* 0x0005e8000b000005 */
[----:B------:R2:W-:Y:S02]  /*4030*/  ATOMS.XOR RZ, [UR5+0x10], R3 ;  /* 0x00001003ffff798c */ /* 0x0005e4000b800005 */
.L_x_75:
[----:B-1----:R-:W-:Y:S05]  /*4040*/  BSYNC B0 ;  /* 0x0000000000007941 */ /* 0x002fea0003800000 */
.L_x_74:
[----:B------:R-:W-:Y:S05]  /*4050*/  BRA.U UP1, `(.L_x_80) ;  /* 0x00000001016c7547 */ /* 0x000fea000b800000 */
[----:B------:R-:W-:-:S03]  /*4060*/  UMOV UR4, 0xffffffff ;  /* 0xffffffff00047882 */ /* 0x000fc60000000000 */
[----:B------:R-:W-:Y:S05]  /*4070*/  BRA.DIV UR4, `(.L_x_81) ;  /* 0x0000005e04707947 */ /* 0x000fea000b800000 */
[----:B------:R-:W-:-:S13]  /*4080*/  ELECT P0, URZ, PT ;  /* 0x0000000000ff782f */ /* 0x000fda0003800000 */
.L_x_191:
[----:B------:R-:W-:Y:S05]  /*4090*/  @!P0 BRA `(.L_x_80) ;  /* 0x00000000005c8947 */ /* 0x000fea0003800000 */
[----:B--2---:R-:W2:Y:S02]  /*40a0*/  LDS R4, [UR5+0x10] ;  /* 0x00001005ff047984 */ /* 0x004ea40008000800 */
[----:B--2---:R-:W-:-:S04]  /*40b0*/  SHF.L.U32 R4, R4, 0x1f, RZ ;  /* 0x0000001f04047819 */ /* 0x004fc800000006ff */
[----:B------:R-:W2:Y:S02]  /*40c0*/  SYNCS.PHASECHK.TRANS64.TRYWAIT P0, [UR5+0x8], R4 ;  /* 0x00000804ff0075a7 */ /* 0x000ea40008001105 */
[----:B--2---:R-:W-:Y:S05]  /*40d0*/  @P0 BRA `(.L_x_82) ;  /* 0x0000000000080947 */ /* 0x004fea0003800000 */
[----:B------:R-:W2:Y:S02]  /*40e0*/  SYNCS.PHASECHK.TRANS64.TRYWAIT P0, [UR5+0x8], R4 ;  /* 0x00000804ff0075a7 */ /* 0x000ea40008001105 */
[----:B--2---:R-:W-:Y:S05]  /*40f0*/  @!P0 BRA `(.L_x_83) ;  /* 0x0000005c00748947 */ /* 0x004fea0003800000 */
.L_x_82:
[----:B------:R-:W3:Y:S01]  /*4100*/  LDS R6, [UR6+0x1d0] ;  /* 0x0001d006ff067984 */ /* 0x000ee20008000800 */
[----:B--2---:R-:W-:Y:S02]  /*4110*/  HFMA2 R3, -RZ, RZ, 0, 5.9604644775390625e-08 ;  /* 0x00000001ff037431 */ /* 0x004fe400000001ff */
[----:B------:R-:W-:Y:S01]  /*4120*/  IMAD.MOV.U32 R4, RZ, RZ, 0xffff ;  /* 0x0000ffffff047424 */ /* 0x000fe200078e00ff */
[----:B------:R-:W-:Y:S01]  /*4130*/  UPRMT UR4, UR57, 0x654, UR7 ;  /* 0x0000065439047896 */ /* 0x000fe20008000007 */
[----:B---3--:R-:W-:-:S03]  /*4140*/  IMAD.SHL.U32 R5, R6, 0x20, RZ ;  /* 0x0000002006057824 */ /* 0x008fc600078e00ff */
[-C--:B------:R-:W-:Y:S02]  /*4150*/  SHF.L.U32 R4, R4, R6.reuse, RZ ;  /* 0x0000000604047219 */ /* 0x080fe400000006ff */
[----:B------:R-:W-:Y:S01]  /*4160*/  SHF.L.U32 R6, R3, R6, RZ ;  /* 0x0000000603067219 */ /* 0x000fe200000006ff */
[----:B------:R3:W-:Y:S04]  /*4170*/  STS [UR6+0x1d0], R5 ;  /* 0x0001d005ff007988 */ /* 0x0007e80008000806 */
[----:B------:R3:W-:Y:S04]  /*4180*/  ATOMS.OR RZ, [UR5+0x14], R4 ;  /* 0x00001404ffff798c */ /* 0x0007e8000b000005 */
[----:B------:R3:W-:Y:S01]  /*4190*/  ATOMS.OR RZ, [UR5+0x18], R6 ;  /* 0x00001806ffff798c */ /* 0x0007e2000b000005 */
[----:B------:R-:W-:Y:S03]  /*41a0*/  SYNCS.ARRIVE.TRANS64.RED.A1T0 RZ, [UR4], RZ ;  /* 0x000000ffffff79a7 */ /* 0x000fe60008100404 */
[----:B------:R3:W-:Y:S01]  /*41b0*/  ATOMS.XOR RZ, [UR5+0x10], R3 ;  /* 0x00001003ffff798c */ /* 0x0007e2000b800005 */
[----:B------:R-:W-:Y:S05]  /*41c0*/  BRA `(.L_x_80) ;  /* 0x0000000000107947 */ /* 0x000fea0003800000 */
.L_x_73:
[----:B------:R-:W-:Y:S02]  /*41d0*/  MOV R3, 0xffffffff ;  /* 0xffffffff00037802 */ /* 0x000fe40000000f00 */
[----:B------:R-:W-:-:S03]  /*41e0*/  MOV R4, 0x4210 ;  /* 0x0000421000047802 */ /* 0x000fc60000000f00 */
[----:B------:R2:W-:Y:S04]  /*41f0*/  STS [UR6+0x1d0], R3 ;  /* 0x0001d003ff007988 */ /* 0x0005e80008000806 */
[----:B-12--5:R-:W-:Y:S05]  /*4200*/  CALL.REL.NOINC `($__internal_1_$__cuda_sm10x_tcgen05_guardrail_trap_phase_invalid_during_alloc) ;  /* 0x0000006000a47944 */ /* 0x026fea0003c00000 */
.L_x_80:
[----:B------:R-:W-:Y:S05]  /*4210*/  WARPSYNC.ALL ;  /* 0x0000000000007948 */ /* 0x000fea0003800000 */
[----:B------:R-:W4:Y:S01]  /*4220*/  S2UR UR26, SR_CgaCtaId ;  /* 0x00000000001a79c3 */ /* 0x000f220000008800 */
[----:B------:R-:W-:Y:S01]  /*4230*/  UMOV UR4, 0x400 ;  /* 0x0000040000047882 */ /* 0x000fe20000000000 */
[----:B------:R-:W-:-:S06]  /*4240*/  NOP ;  /* 0x0000000000007918 */ /* 0x000fcc0000000000 */
[----:B------:R-:W-:Y:S06]  /*4250*/  BAR.ARV 0x6, 0xa0 ;  /* 0x0182800000007b1d */ /* 0x000fec0000002000 */
[----:B------:R-:W1:Y:S01]  /*4260*/  LDCU UR11, c[0x0][0x38c] ;  /* 0x00007180ff0b77ac */ /* 0x000e620008000800 */
[----:B------:R-:W-:Y:S01]  /*4270*/  LOP3.LUT R2, R2, 0xffff, RZ, 0xc0, !PT ;  /* 0x0000ffff02027812 */ /* 0x000fe200078ec0ff */
[----:B--2---:R-:W-:Y:S01]  /*4280*/  IMAD.MOV.U32 R10, RZ, RZ, 0x1 ;  /* 0x00000001ff0a7424 */ /* 0x004fe200078e00ff */
[----:B------:R-:W-:Y:S02]  /*4290*/  LOP3.LUT R0, R0, 0xffff, RZ, 0xc0, !PT ;  /* 0x0000ffff00007812 */ /* 0x000fe400078ec0ff */
[----:B------:R-:W-:-:S02]  /*42a0*/  CS2R R8, SRZ ;  /* 0x0000000000087805 */ /* 0x000fc4000001ff00 */
[----:B------:R-:W-:Y:S01]  /*42b0*/  R2UR UR33, R2 ;  /* 0x00000000022172ca */ /* 0x000fe200000e0000 */
[----:B------:R-:W2:Y:S01]  /*42c0*/  LDCU UR48, c[0x0][0x370] ;  /* 0x00006e00ff3077ac */ /* 0x000ea20008000800 */
[----:B------:R-:W-:Y:S01]  /*42d0*/  R2UR UR50, R0 ;  /* 0x00000000003272ca */ /* 0x000fe200000e0000 */
[----:B----4-:R-:W-:Y:S01]  /*42e0*/  ULEA UR26, UR26, UR4, 0x18 ;  /* 0x000000041a1a7291 */ /* 0x010fe2000f8ec0ff */
[----:B------:R-:W-:Y:S01]  /*42f0*/  UMOV UR46, URZ ;  /* 0x000000ff002e7c82 */ /* 0x000fe20008000000 */
[----:B------:R-:W-:Y:S02]  /*4300*/  UISETP.GE.AND UP5, UPT, UR42, 0x1, UPT ;  /* 0x000000012a00788c */ /* 0x000fe4000bfa6270 */
[----:B------:R-:W-:Y:S02]  /*4310*/  UIADD3 UR5, UPT, UPT, UR26, 0x26400, URZ ;  /* 0x000264001a057890 */ /* 0x000fe4000fffe0ff */
[----:B------:R-:W-:-:S03]  /*4320*/  UIADD3 UR7, UPT, UPT, UR26, 0x32400, URZ ;  /* 0x000324001a077890 */ /* 0x000fc6000fffe0ff */
[----:B---3--:R-:W3:Y:S01]  /*4330*/  LDS R3, [UR26+0x1d0] ;  /* 0x0001d01aff037984 */ /* 0x008ee20008000800 */
[----:B-1----:R-:W-:Y:S02]  /*4340*/  UIADD3 UR11, UPT, UPT, UR11, 0x7f, URZ ;  /* 0x0000007f0b0b7890 */ /* 0x002fe4000fffe0ff */
[----:B------:R-:W-:Y:S02]  /*4350*/  UIADD3 UR6, UPT, UPT, UR26, 0x6400, URZ ;  /* 0x000064001a067890 */ /* 0x000fe4000fffe0ff */
[----:B------:R-:W-:Y:S02]  /*4360*/  UIADD3 UR4, UPT, UPT, UR26, 0x2e400, URZ ;  /* 0x0002e4001a047890 */ /* 0x000fe4000fffe0ff */
[----:B------:R-:W-:Y:S02]  /*4370*/  USHF.R.U32.HI UR8, URZ, 0x4, UR5 ;  /* 0x00000004ff087899 */ /* 0x000fe40008011605 */
[----:B------:R-:W-:Y:S02]  /*4380*/  USHF.R.S32.HI UR9, URZ, 0x1f, UR11 ;  /* 0x0000001fff097899 */ /* 0x000fe4000801140b */
[----:B------:R-:W-:-:S02]  /*4390*/  USHF.R.U32.HI UR5, URZ, 0x4, UR7 ;  /* 0x00000004ff057899 */ /* 0x000fc40008011607 */
[----:B------:R-:W-:Y:S02]  /*43a0*/  USHF.R.U32.HI UR10, URZ, 0x4, UR6 ;  /* 0x00000004ff0a7899 */ /* 0x000fe40008011606 */
[----:B------:R-:W-:Y:S02]  /*43b0*/  USHF.R.U32.HI UR6, URZ, 0x4, UR4 ;  /* 0x00000004ff067899 */ /* 0x000fe40008011604 */
[----:B------:R-:W-:Y:S02]  /*43c0*/  ULEA.HI UR4, UR9, UR11, URZ, 0x7 ;  /* 0x0000000b09047291 */ /* 0x000fe4000f8f38ff */
[----:B------:R-:W-:Y:S02]  /*43d0*/  ULOP3.LUT UR5, UR5, 0x3fff, URZ, 0xc0, !UPT ;  /* 0x00003fff05057892 */ /* 0x000fe4000f8ec0ff */
[----:B------:R-:W-:Y:S02]  /*43e0*/  USHF.R.S32.HI UR49, URZ, 0x7, UR4 ;  /* 0x00000007ff317899 */ /* 0x000fe40008011404 */
[----:B------:R-:W-:-:S02]  /*43f0*/  ULOP3.LUT UR41, UR5, 0x10000, URZ, 0xfc, !UPT ;  /* 0x0001000005297892 */ /* 0x000fc4000f8efcff */
[----:B------:R-:W-:Y:S02]  /*4400*/  ULOP3.LUT UR10, UR10, 0x3fff, URZ, 0xc0, !UPT ;  /* 0x00003fff0a0a7892 */ /* 0x000fe4000f8ec0ff */
[----:B------:R-:W-:Y:S02]  /*4410*/  ULOP3.LUT UR8, UR8, 0x3fff, URZ, 0xc0, !UPT ;  /* 0x00003fff08087892 */ /* 0x000fe4000f8ec0ff */
[----:B------:R-:W-:Y:S02]  /*4420*/  ULOP3.LUT UR6, UR6, 0x3fff, URZ, 0xc0, !UPT ;  /* 0x00003fff06067892 */ /* 0x000fe4000f8ec0ff */
[----:B------:R-:W-:Y:S02]  /*4430*/  UISETP.LT.AND UP0, UPT, UR49, 0x1, UPT ;  /* 0x000000013100788c */ /* 0x000fe4000bf01270 */
[----:B------:R-:W-:Y:S01]  /*4440*/  UISETP.NE.AND UP4, UPT, UR42, 0x1, UPT ;  /* 0x000000012a00788c */ /* 0x000fe2000bf85270 */
[----:B------:R-:W1:Y:S01]  /*4450*/  LDCU UR47, c[0x0][0x374] ;  /* 0x00006e80ff2f77ac */ /* 0x000e620008000800 */
[----:B------:R-:W-:Y:S01]  /*4460*/  ULOP3.LUT UR38, UR10, 0x10000, URZ, 0xfc, !UPT ;  /* 0x000100000a267892 */ /* 0x000fe2000f8efcff */
[----:B---3--:R-:W-:Y:S01]  /*4470*/  R2UR UR20, R3 ;  /* 0x00000000031472ca */ /* 0x008fe200000e0000 */
[----:B------:R-:W-:Y:S01]  /*4480*/  IMAD.MOV.U32 R3, RZ, RZ, RZ ;  /* 0x000000ffff037224 */ /* 0x000fe200078e00ff */
[----:B------:R-:W-:-:S02]  /*4490*/  ULOP3.LUT UR39, UR8, 0x10000, URZ, 0xfc, !UPT ;  /* 0x0001000008277892 */ /* 0x000fc4000f8efcff */
[----:B------:R-:W-:Y:S02]  /*44a0*/  ULOP3.LUT UR40, UR6, 0x10000, URZ, 0xfc, !UPT ;  /* 0x0001000006287892 */ /* 0x000fe4000f8efcff */
[----:B------:R-:W-:Y:S02]  /*44b0*/  USEL UR53, UR49, 0x1, !UP0 ;  /* 0x0000000131357887 */ /* 0x000fe4000c000000 */
[----:B------:R-:W-:Y:S01]  /*44c0*/  UISETP.NE.AND UP3, UPT, UR56, URZ, UPT ;  /* 0x000000ff3800728c */ /* 0x000fe2000bf65270 */
[----:B------:R-:W-:Y:S01]  /*44d0*/  UMOV UR22, URZ ;  /* 0x000000ff00167c82 */ /* 0x000fe20008000000 */
[----:B------:R-:W-:-:S03]  /*44e0*/  UMOV UR21, URZ ;  /* 0x000000ff00157c82 */ /* 0x000fc60008000000 */
[----:B------:R-:W-:Y:S02]  /*44f0*/  UIADD3 UR34, UPT, UPT, UR20, 0x80, URZ ;  /* 0x0000008014227890 */ /* 0x000fe4000fffe0ff */
[----:B------:R-:W-:Y:S02]  /*4500*/  UIADD3 UR36, UPT, UPT, UR20, 0x84, URZ ;  /* 0x0000008414247890 */ /* 0x000fe4000fffe0ff */
[----:B------:R-:W-:Y:S02]  /*4510*/  USHF.R.U32.HI UR4, URZ, 0x11, UR34 ;  /* 0x00000011ff047899 */ /* 0x000fe40008011622 */
[----:B------:R-:W-:Y:S02]  /*4520*/  USHF.R.U32.HI UR5, URZ, 0x11, UR36 ;  /* 0x00000011ff057899 */ /* 0x000fe40008011624 */
[----:B------:R-:W-:Y:S02]  /*4530*/  ULOP3.LUT UR4, UR4, 0x6000, URZ, 0xc0, !UPT ;  /* 0x0000600004047892 */ /* 0x000fe4000f8ec0ff */
[----:B------:R-:W-:-:S02]  /*4540*/  ULOP3.LUT UR5, UR5, 0x6000, URZ, 0xc0, !UPT ;  /* 0x0000600005057892 */ /* 0x000fc4000f8ec0ff */
[----:B------:R-:W-:Y:S02]  /*4550*/  UIADD3 UR54, UPT, UPT, UR20, 0x88, URZ ;  /* 0x0000008814367890 */ /* 0x000fe4000fffe0ff */
[----:B------:R-:W-:Y:S02]  /*4560*/  ULOP3.LUT UR52, UR4, 0x1010, URZ, 0xfc, !UPT ;  /* 0x0000101004347892 */ /* 0x000fe4000f8efcff */
[----:B-12---:R-:W-:-:S12]  /*4570*/  ULOP3.LUT UR51, UR5, 0x1010, URZ, 0xfc, !UPT ;  /* 0x0000101005337892 */ /* 0x006fd8000f8efcff */
.L_x_93:
[C---:B------:R-:W-:Y:S02]  /*4580*/  LEA R2, R9.reuse, UR26, 0x3 ;  /* 0x0000001a09027c11 */ /* 0x040fe4000f8e18ff */
[----:B------:R-:W-:Y:S02]  /*4590*/  SHF.L.U32 R5, R8, 0x1f, RZ ;  /* 0x0000001f08057819 */ /* 0x000fe400000006ff */
[----:B------:R-:W-:Y:S02]  /*45a0*/  LEA R6, R9, UR26, 0x4 ;  /* 0x0000001a09067c11 */ /* 0x000fe4000f8e20ff */
[----:B------:R-:W1:Y:S02]  /*45b0*/  SYNCS.PHASECHK.TRANS64.TRYWAIT P0, [R2+URZ+0x140], R5 ;  /* 0x00014005020075a7 */ /* 0x000e6400080011ff */
[----:B-1-3--:R-:W-:Y:S05]  /*45c0*/  @!P0 BRA `(.L_x_84) ;  /* 0x0000005800588947 */ /* 0x00afea0003800000 */
.L_x_192:
[----:B-1----:R-:W1:Y:S01]  /*45d0*/  LDS.128 R4, [R6+0x1b0] ;  /* 0x0001b00006047984 */ /* 0x002e620000000c00 */
[----:B------:R-:W-:Y:S01]  /*45e0*/  @!PT LDS RZ, [RZ] ;  /* 0x00000000fffff984 */ /* 0x000fe20000000800 */
[----:B------:R-:W-:Y:S01]  /*45f0*/  @!PT LDS RZ, [RZ] ;  /* 0x00000000fffff984 */ /* 0x000fe20000000800 */
[----:B------:R-:W-:Y:S01]  /*4600*/  @!PT LDS RZ, [RZ] ;  /* 0x00000000fffff984 */ /* 0x000fe20000000800 */
[----:B------:R-:W-:Y:S01]  /*4610*/  @!PT LDS RZ, [RZ] ;  /* 0x00000000fffff984 */ /* 0x000fe20000000800 */
[----:B------:R2:W-:Y:S06]  /*4620*/  MEMBAR.ALL.CTA ;  /* 0x0000000000007992 */ /* 0x0005ec0000008000 */
[----:B--2---:R-:W2:Y:S01]  /*4630*/  FENCE.VIEW.ASYNC.S ;  /* 0x00000000000073c6 */ /* 0x004ea20000000000 */
[----:B-1----:R-:W-:-:S13]  /*4640*/  LOP3.LUT P0, RZ, R6, 0x1, RZ, 0xc0, !PT ;  /* 0x0000000106ff7812 */ /* 0x002fda000780c0ff */
[----:B--2---:R-:W-:Y:S01]  /*4650*/  VOTEU.ANY UP2, P0 ;  /* 0x0000000000ff7886 */ /* 0x004fe20000040100 */
[----:B------:R-:W-:-:S13]  /*4660*/  PLOP3.LUT P0, PT, PT, PT, UP2, 0x80, 0x8 ;  /* 0x000000000008781c */ /* 0x000fda0003f0f028 */
[----:B------:R-:W-:Y:S02]  /*4670*/  @P0 MOV R0, R4 ;  /* 0x0000000400000202 */ /* 0x000fe40000000f00 */
[----:B------:R-:W-:Y:S02]  /*4680*/  @P0 LOP3.LUT R4, R5, 0xffff, RZ, 0xc0, !PT ;  /* 0x0000ffff05040812 */ /* 0x000fe400078ec0ff */
[----:B------:R-:W-:Y:S01]  /*4690*/  @P0 R2UR UR5, R0 ;  /* 0x00000000000502ca */ /* 0x000fe200000e0000 */
[----:B------:R-:W-:Y:S01]  /*46a0*/  VIADD R0, R2, 0x150 ;  /* 0x0000015002007836 */ /* 0x000fe20000000000 */
[----:B------:R-:W-:-:S04]  /*46b0*/  @P0 R2UR UR4, R4 ;  /* 0x00000000040402ca */ /* 0x000fc800000e0000 */
[----:B------:R-:W-:-:S04]  /*46c0*/  PRMT R0, RZ, 0x654, R0 ;  /* 0x00000654ff007816 */ /* 0x000fc80000000000 */
[----:B------:R1:W-:Y:S03]  /*46d0*/  SYNCS.ARRIVE.TRANS64.RED.A1T0 RZ, [R0+URZ], RZ ;  /* 0x000000ff00ff79a7 */ /* 0x0003e600081004ff */
[----:B------:R-:W-:Y:S02]  /*46e0*/  @UP2 UMOV UR45, UR5 ;  /* 0x00000005002d2c82 */ /* 0x000fe40008000000 */
[----:B------:R-:W-:Y:S01]  /*46f0*/  @UP2 UMOV UR43, UR4 ;  /* 0x00000004002b2c82 */ /* 0x000fe20008000000 */
[----:B------:R-:W-:Y:S05]  /*4700*/  BRA.U !UP5, `(.L_x_85) ;  /* 0x000000010dd07547 */ /* 0x000fea000b800000 */
[----:B------:R-:W2:Y:S01]  /*4710*/  LDCU.128 UR12, c[0x0][0xf10] ;  /* 0x0001e200ff0c77ac */ /* 0x000ea20008000c00 */
[----:B------:R-:W3:Y:S01]  /*4720*/  LDCU UR24, c[0x0][0xf20] ;  /* 0x0001e400ff1877ac */ /* 0x000ee20008000800 */
[----:B------:R-:W4:Y:S01]  /*4730*/  LDCU UR23, c[0x0][0xf0c] ;  /* 0x0001e180ff1777ac */ /* 0x000f220008000800 */
[----:B------:R-:W1:Y:S01]  /*4740*/  LDCU.64 UR8, c[0x0][0xf28] ;  /* 0x0001e500ff0877ac */ /* 0x000e620008000a00 */
[----:B--2---:R-:W-:Y:S02]  /*4750*/  UIMAD.WIDE.U32 UR6, UR47, UR15, URZ ;  /* 0x0000000f2f0672a5 */ /* 0x004fe4000f8e00ff */
[----:B------:R-:W-:Y:S02]  /*4760*/  UIMAD.WIDE.U32 UR4, UR48, UR12, URZ ;  /* 0x0000000c300472a5 */ /* 0x000fe4000f8e00ff */
[----:B------:R-:W-:Y:S02]  /*4770*/  UISETP.NE.AND UP0, UPT, UR14, 0x1, UPT ;  /* 0x000000010e00788c */ /* 0x000fe4000bf05270 */
[----:B------:R-:W-:Y:S01]  /*4780*/  UIMAD.WIDE.U32 UR18, UR43, UR15, URZ ;  /* 0x0000000f2b1272a5 */ /* 0x000fe2000f8e00ff */
[----:B------:R-:W-:-:S02]  /*4790*/  UMOV UR6, UR7 ;  /* 0x0000000700067c82 */ /* 0x000fc40008000000 */
[----:B------:R-:W-:Y:S01]  /*47a0*/  UMOV UR4, UR5 ;  /* 0x0000000500047c82 */ /* 0x000fe20008000000 */
[----:B---3--:R-:W-:Y:S02]  /*47b0*/  USHF.R.U32.HI UR6, URZ, UR24, UR6 ;  /* 0x00000018ff067299 */ /* 0x008fe40008011606 */
[----:B----4-:R-:W-:Y:S02]  /*47c0*/  UISETP.NE.AND UP1, UPT, UR23, 0x1, UPT ;  /* 0x000000011700788c */ /* 0x010fe4000bf25270 */
[----:B------:R-:W-:Y:S02]  /*47d0*/  USHF.R.U32.HI UR4, URZ, UR13, UR4 ;  /* 0x0000000dff047299 */ /* 0x000fe40008011604 */
[----:B------:R-:W-:Y:S02]  /*47e0*/  USEL UR5, UR47, UR6, !UP0 ;  /* 0x000000062f057287 */ /* 0x000fe4000c000000 */
[----:B------:R-:W-:Y:S02]  /*47f0*/  USEL UR6, UR48, UR4, !UP1 ;  /* 0x0000000430067287 */ /* 0x000fe4000c800000 */
[----:B-1----:R-:W-:Y:S01]  /*4800*/  UIMAD.WIDE.U32 UR10, UR5, UR8, URZ ;  /* 0x00000008050a72a5 */ /* 0x002fe2000f8e00ff */
[----:B------:R-:W-:Y:S01]  /*4810*/  UMOV UR4, UR19 ;  /* 0x0000001300047c82 */ /* 0x000fe20008000000 */
[----:B------:R-:W-:-:S02]  /*4820*/  UIMAD.WIDE.U32 UR16, UR45, UR12, URZ ;  /* 0x0000000c2d1072a5 */ /* 0x000fc4000f8e00ff */
        /* <DEDUP_REMOVED lines=34> */
.L_x_85:
[----:B------:R-:W2:Y:S02]  /*4a50*/  LDCU UR4, c[0x0][0xf30] ;  /* 0x0001e600ff0477ac */ /* 0x000ea40008000800 */
[----:B--2---:R-:W-:-:S09]  /*4a60*/  UISETP.NE.AND UP0, UPT, UR4, 0x1, UPT ;  /* 0x000000010400788c */ /* 0x004fd2000bf05270 */
[----:B------:R-:W-:Y:S05]  /*4a70*/  BRA.U UP0, `(.L_x_86) ;  /* 0x00000001003c7547 */ /* 0x000fea000b800000 */
[----:B------:R-:W2:Y:S01]  /*4a80*/  LDCU.128 UR8, c[0x0][0xf10] ;  /* 0x0001e200ff0877ac */ /* 0x000ea20008000c00 */
[----:B------:R-:W3:Y:S01]  /*4a90*/  LDCU UR12, c[0x0][0xf0c] ;  /* 0x0001e180ff0c77ac */ /* 0x000ee20008000800 */
[----:B------:R-:W4:Y:S01]  /*4aa0*/  LDCU UR13, c[0x0][0xf20] ;  /* 0x0001e400ff0d77ac */ /* 0x000f220008000800 */
[----:B--2---:R-:W-:Y:S02]  /*4ab0*/  UIMAD.WIDE.U32 UR6, UR45, UR8, URZ ;  /* 0x000000082d0672a5 */ /* 0x004fe4000f8e00ff */
[----:B------:R-:W-:Y:S02]  /*4ac0*/  UIMAD.WIDE.U32 UR4, UR43, UR11, URZ ;  /* 0x0000000b2b0472a5 */ /* 0x000fe4000f8e00ff */
[----:B---3--:R-:W-:Y:S02]  /*4ad0*/  UISETP.NE.AND UP0, UPT, UR12, 0x1, UPT ;  /* 0x000000010c00788c */ /* 0x008fe4000bf05270 */
[----:B------:R-:W-:Y:S01]  /*4ae0*/  UISETP.NE.AND UP1, UPT, UR10, 0x1, UPT ;  /* 0x000000010a00788c */ /* 0x000fe2000bf25270 */
[----:B------:R-:W-:-:S02]  /*4af0*/  UMOV UR6, UR7 ;  /* 0x0000000700067c82 */ /* 0x000fc40008000000 */
[----:B------:R-:W-:Y:S01]  /*4b00*/  UMOV UR4, UR5 ;  /* 0x0000000500047c82 */ /* 0x000fe20008000000 */
[----:B------:R-:W-:Y:S02]  /*4b10*/  USHF.R.U32.HI UR9, URZ, UR9, UR6 ;  /* 0x00000009ff097299 */ /* 0x000fe40008011606 */
[----:B----4-:R-:W-:Y:S02]  /*4b20*/  USHF.R.U32.HI UR4, URZ, UR13, UR4 ;  /* 0x0000000dff047299 */ /* 0x010fe40008011604 */
[----:B------:R-:W-:Y:S02]  /*4b30*/  USEL UR5, UR45, UR9, !UP0 ;  /* 0x000000092d057287 */ /* 0x000fe4000c000000 */
[----:B------:R-:W-:-:S04]  /*4b40*/  USEL UR4, UR43, UR4, !UP1 ;  /* 0x000000042b047287 */ /* 0x000fc8000c800000 */
[----:B------:R-:W-:-:S04]  /*4b50*/  UIADD3 UR4, UPT, UPT, UR5, -UR4, URZ ;  /* 0x8000000405047290 */ /* 0x000fc8000fffe0ff */
[----:B------:R-:W-:-:S12]  /*4b60*/  UIMAD UR43, UR4, UR10, UR43 ;  /* 0x0000000a042b72a4 */ /* 0x000fd8000f8e022b */
.L_x_86:
[----:B------:R-:W-:Y:S01]  /*4b70*/  IADD3 R9, PT, PT, R9, 0x1, RZ ;  /* 0x0000000109097810 */ /* 0x000fe20007ffe0ff */
[----:B------:R-:W-:Y:S06]  /*4b80*/  BRA.U UP3, `(.L_x_87) ;  /* 0x0000000503507547 */ /* 0x000fec000b800000 */
[----:B------:R-:W2:Y:S01]  /*4b90*/  LDCU UR4, c[0x0][0x38c] ;  /* 0x00007180ff0477ac */ /* 0x000ea20008000800 */
[----:B------:R-:W-:Y:S02]  /*4ba0*/  PLOP3.LUT P1, PT, PT, PT, PT, 0x80, 0x8 ;  /* 0x000000000008781c */ /* 0x000fe40003f2f070 */
[----:B------:R-:W-:Y:S01]  /*4bb0*/  SHF.L.U32 R5, R10, 0x1f, RZ ;  /* 0x0000001f0a057819 */ /* 0x000fe200000006ff */
[----:B------:R-:W-:Y:S02]  /*4bc0*/  ULEA UR44, UR46, UR26, 0x3 ;  /* 0x0000001a2e2c7291 */ /* 0x000fe4000f8e18ff */
[----:B------:R-:W-:Y:S02]  /*4bd0*/  ULEA UR27, UR46, UR20, 0x6 ;  /* 0x000000142e1b7291 */ /* 0x000fe4000f8e30ff */
[----:B--2---:R-:W-:-:S06]  /*4be0*/  UISETP.GE.AND UP0, UPT, UR4, 0x1, UPT ;  /* 0x000000010400788c */ /* 0x004fcc000bf06270 */
[----:B------:R-:W-:-:S05]  /*4bf0*/  PLOP3.LUT P0, PT, PT, PT, UP0, 0x80, 0x8 ;  /* 0x000000000008781c */ /* 0x000fca0003f0f008 */
[----:B------:R-:W-:-:S08]  /*4c00*/  @UP0 ULEA UR4, UR22, UR26, 0x3 ;  /* 0x0000001a16040291 */ /* 0x000fd0000f8e18ff */
[----:B-1----:R-:W-:-:S04]  /*4c10*/  @P0 SHF.L.U32 R0, R3, 0x1f, RZ ;  /* 0x0000001f03000819 */ /* 0x002fc800000006ff */
[----:B------:R1:W2:Y:S01]  /*4c20*/  @P0 SYNCS.PHASECHK.TRANS64.TRYWAIT P1, [UR4], R0 ;  /* 0x00000000ff0005a7 */ /* 0x0002a20008021104 */
[----:B------:R-:W-:-:S04]  /*4c30*/  ULEA.HI UR4, UR28, UR28, URZ, 0x1 ;  /* 0x0000001c1c047291 */ /* 0x000fc8000f8f08ff */
[----:B------:R-:W-:-:S04]  /*4c40*/  ULOP3.LUT UR4, UR4, 0x7ffffffe, URZ, 0xc0, !UPT ;  /* 0x7ffffffe04047892 */ /* 0x000fc8000f8ec0ff */
[----:B------:R-:W-:-:S04]  /*4c50*/  UIADD3 UR4, UPT, UPT, -UR4, UR28, URZ ;  /* 0x0000001c04047290 */ /* 0x000fc8000fffe1ff */
[----:B------:R-:W-:Y:S01]  /*4c60*/  ULEA UR35, UR4, UR54, 0x1 ;  /* 0x0000003604237291 */ /* 0x000fe2000f8e08ff */
[----:B------:R-:W3:Y:S02]  /*4c70*/  SYNCS.PHASECHK.TRANS64.TRYWAIT P0, [UR44+0x170], R5 ;  /* 0x00017005ff0075a7 */ /* 0x000ee4000800112c */
[----:B-123--:R-:W-:Y:S09]  /*4c80*/  @!P0 BRA `(.L_x_88) ;  /* 0x0000005000bc8947 */ /* 0x00eff20003800000 */
.L_x_194:
[----:B------:R-:W-:Y:S01]  /*4c90*/  UMOV UR32, UR21 ;  /* 0x0000001500207c82 */ /* 0x000fe20008000000 */
[----:B------:R-:W-:Y:S05]  /*4ca0*/  BRA.U !UP0, `(.L_x_89) ;  /* 0x0000000108f87547 */ /* 0x000fea000b800000 */
[----:B------:R-:W-:Y:S02]  /*4cb0*/  UIADD3 UR37, UPT, UPT, UR35, 0x4, URZ ;  /* 0x0000000423257890 */ /* 0x000fe4000fffe0ff */
[----:B------:R-:W-:Y:S02]  /*4cc0*/  USHF.R.U32.HI UR5, URZ, 0x1a, UR35 ;  /* 0x0000001aff057899 */ /* 0x000fe40008011623 */
[----:B------:R-:W-:Y:S02]  /*4cd0*/  USHF.R.U32.HI UR4, URZ, 0x1a, UR37 ;  /* 0x0000001aff047899 */ /* 0x000fe40008011625 */
[----:B------:R-:W-:Y:S02]  /*4ce0*/  ULOP3.LUT UR5, UR5, 0x30, URZ, 0xc0, !UPT ;  /* 0x0000003005057892 */ /* 0x000fe4000f8ec0ff */
[----:B------:R-:W-:Y:S02]  /*4cf0*/  ULOP3.LUT UR4, UR4, 0x30, URZ, 0xc0, !UPT ;  /* 0x0000003004047892 */ /* 0x000fe4000f8ec0ff */
[----:B------:R-:W-:-:S02]  /*4d00*/  ULOP3.LUT UR5, UR5, 0x480, URZ, 0xfc, !UPT ;  /* 0x0000048005057892 */ /* 0x000fc4000f8efcff */
[----:B------:R-:W-:Y:S02]  /*4d10*/  ULOP3.LUT UR4, UR4, 0x480, URZ, 0xfc, !UPT ;  /* 0x0000048004047892 */ /* 0x000fe4000f8efcff */
[----:B------:R-:W-:Y:S01]  /*4d20*/  UIADD3 UR32, UPT, UPT, UR53, UR21, URZ ;  /* 0x0000001535207290 */ /* 0x000fe2000fffe0ff */
[----:B------:R-:W-:Y:S01]  /*4d30*/  UMOV UR24, URZ ;  /* 0x000000ff00187c82 */ /* 0x000fe20008000000 */
[----:B------:R-:W-:Y:S01]  /*4d40*/  UMOV UR23, UR49 ;  /* 0x0000003100177c82 */ /* 0x000fe20008000000 */
[----:B------:R-:W-:Y:S01]  /*4d50*/  UMOV UR11, UR22 ;  /* 0x00000016000b7c82 */ /* 0x000fe20008000000 */
[----:B------:R-:W-:Y:S02]  /*4d60*/  UPRMT UR31, UR5, 0x5410, UR52 ;  /* 0x00005410051f7896 */ /* 0x000fe40008000034 */
[----:B------:R-:W-:Y:S01]  /*4d70*/  UPRMT UR29, UR4, 0x5410, UR51 ;  /* 0x00005410041d7896 */ /* 0x000fe20008000033 */
[----:B------:R-:W-:Y:S01]  /*4d80*/  UMOV UR30, URZ ;  /* 0x000000ff001e7c82 */ /* 0x000fe20008000000 */
[----:B------:R-:W-:-:S10]  /*4d90*/  UMOV UR28, URZ ;  /* 0x000000ff001c7c82 */ /* 0x000fd40008000000 */
.L_x_92:
[----:B--2---:R-:W-:Y:S01]  /*4da0*/  ULEA UR7, UR11, UR26, 0x3 ;  /* 0x0000001a0b077291 */ /* 0x004fe2000f8e18ff */
[----:B---3--:R-:W-:Y:S11]  /*4db0*/  @P1 BRA `(.L_x_90) ;  /* 0x00000000000c1947 */ /* 0x008ff60003800000 */
[----:B-1----:R-:W-:Y:S04]  /*4dc0*/  SHF.L.U32 R5, R3, 0x1f, RZ ;  /* 0x0000001f03057819 */ /* 0x002fe800000006ff */
[----:B------:R-:W1:Y:S02]  /*4dd0*/  SYNCS.PHASECHK.TRANS64.TRYWAIT P0, [UR7], R5 ;  /* 0x00000005ff0075a7 */ /* 0x000e640008001107 */
[----:B-1----:R-:W-:Y:S05]  /*4de0*/  @!P0 BRA `(.L_x_91) ;  /* 0x00000050007c8947 */ /* 0x002fea0003800000 */
.L_x_90:
[----:B------:R-:W-:Y:S01]  /*4df0*/  UISETP.NE.AND UP0, UPT, UR23, 0x1, UPT ;  /* 0x000000011700788c */ /* 0x000fe2000bf05270 */
[----:B------:R-:W-:Y:S01]  /*4e00*/  PLOP3.LUT P1, PT, PT, PT, PT, 0x80, 0x8 ;  /* 0x000000000008781c */ /* 0x000fe20003f2f070 */
[----:B------:R-:W-:Y:S02]  /*4e10*/  UIADD3 UR4, UPT, UPT, UR11, 0x1, URZ ;  /* 0x000000010b047890 */ /* 0x000fe4000fffe0ff */
[----:B------:R-:W-:Y:S02]  /*4e20*/  ULEA UR10, UR11, UR40, 0x6 ;  /* 0x000000280b0a7291 */ /* 0x000fe4000f8e30ff */
[----:B------:R-:W-:Y:S01]  /*4e30*/  UISETP.NE.AND UP1, UPT, UR4, 0x10, UPT ;  /* 0x000000100400788c */ /* 0x000fe2000bf25270 */
[----:B------:R-:W-:Y:S01]  /*4e40*/  PLOP3.LUT P0, PT, PT, PT, UP0, 0x80, 0x8 ;  /* 0x000000000008781c */ /* 0x000fe20003f0f008 */
[----:B------:R-:W-:Y:S02]  /*4e50*/  ULEA UR8, UR11, UR41, 0x6 ;  /* 0x000000290b087291 */ /* 0x000fe4000f8e30ff */
[----:B------:R-:W-:Y:S02]  /*4e60*/  USEL UR5, URZ, 0x1, UP1 ;  /* 0x00000001ff057887 */ /* 0x000fe40008800000 */
[----:B------:R-:W-:Y:S02]  /*4e70*/  USEL UR22, UR4, URZ, UP1 ;  /* 0x000000ff04167287 */ /* 0x000fe40008800000 */
[----:B------:R-:W-:Y:S02]  /*4e80*/  ULEA UR6, UR11, UR39, 0x7 ;  /* 0x000000270b067291 */ /* 0x000fe4000f8e38ff */
[----:B------:R-:W-:Y:S01]  /*4e90*/  @UP0 ULEA UR4, UR22, UR26, 0x3 ;  /* 0x0000001a16040291 */ /* 0x000fe2000f8e18ff */
[----:B------:R-:W-:Y:S01]  /*4ea0*/  LOP3.LUT R3, R3, UR5, RZ, 0x3c, !PT ;  /* 0x0000000503037c12 */ /* 0x000fe2000f8e3cff */
[----:B------:R-:W-:Y:S02]  /*4eb0*/  UIADD3 UR18, UPT, UPT, UR10, 0x20, URZ ;  /* 0x000000200a127890 */ /* 0x000fe4000fffe0ff */
[----:B------:R-:W-:Y:S01]  /*4ec0*/  UISETP.NE.U32.AND UP0, UPT, UR24, URZ, UPT ;  /* 0x000000ff1800728c */ /* 0x000fe2000bf05070 */
[----:B-1----:R-:W-:Y:S01]  /*4ed0*/  @P0 SHF.L.U32 R0, R3, 0x1f, RZ ;  /* 0x0000001f03000819 */ /* 0x002fe200000006ff */
[----:B------:R-:W-:Y:S02]  /*4ee0*/  UIADD3 UR16, UPT, UPT, UR8, 0x20, URZ ;  /* 0x0000002008107890 */ /* 0x000fe4000fffe0ff */
[----:B------:R-:W-:Y:S01]  /*4ef0*/  UIADD3 UR14, UPT, UPT, UR6, 0x2, URZ ;  /* 0x00000002060e7890 */ /* 0x000fe2000fffe0ff */
[----:B------:R2:W3:Y:S01]  /*4f00*/  @P0 SYNCS.PHASECHK.TRANS64.TRYWAIT P1, [UR4], R0 ;  /* 0x00000000ff0005a7 */ /* 0x0004e20008021104 */
[----:B------:R-:W-:Y:S02]  /*4f10*/  ULEA UR4, UR11, UR38, 0x9 ;  /* 0x000000260b047291 */ /* 0x000fe4000f8e48ff */
[----:B------:R-:W-:Y:S02]  /*4f20*/  UIADD3 UR25, UPT, UPT, UR7, 0x80, URZ ;  /* 0x0000008007197890 */ /* 0x000fe4000fffe0ff */
[----:B------:R-:W-:Y:S02]  /*4f30*/  UIADD3 UR12, UPT, UPT, UR4, 0x2, URZ ;  /* 0x00000002040c7890 */ /* 0x000fe4000fffe0ff */
[----:B------:R-:W-:Y:S02]  /*4f40*/  UIADD3 UR21, UPT, UPT, UR21, 0x1, URZ ;  /* 0x0000000115157890 */ /* 0x000fe4000fffe0ff */
[----:B------:R-:W-:Y:S01]  /*4f50*/  UIADD3 UR23, UPT, UPT, UR23, -0x1, URZ ;  /* 0xffffffff17177890 */ /* 0x000fe2000fffe0ff */
[----:B------:R-:W-:Y:S01]  /*4f60*/  UMOV UR11, 0x4008 ;  /* 0x00004008000b7882 */ /* 0x000fe20000000000 */
[----:B------:R-:W-:Y:S01]  /*4f70*/  UMOV UR19, 0x4008 ;  /* 0x0000400800137882 */ /* 0x000fe20000000000 */
[----:B------:R1:W-:Y:S01]  /*4f80*/  UTCCP.T.S.2CTA.4x32dp128bit tmem[UR20+0x80], gdesc[UR10] ;  /* 0x0000800a140079e7 */ /* 0x0003e20009300000 */
[----:B------:R2:W-:Y:S01]  /*4f90*/  UTCCP.T.S.2CTA.4x32dp128bit tmem[UR20+0x84], gdesc[UR18] ;  /* 0x00008412140079e7 */ /* 0x0005e20009300000 */
[----:B------:R-:W-:Y:S01]  /*4fa0*/  UMOV UR9, 0x4008 ;  /* 0x0000400800097882 */ /* 0x000fe20000000000 */
[----:B------:R-:W-:Y:S01]  /*4fb0*/  UMOV UR17, 0x4008 ;  /* 0x0000400800117882 */ /* 0x000fe20000000000 */
[----:B------:R2:W-:Y:S01]  /*4fc0*/  UTCCP.T.S.2CTA.4x32dp128bit tmem[UR20+0x88], gdesc[UR8] ;  /* 0x00008808140079e7 */ /* 0x0005e20009300000 */
[----:B------:R2:W-:Y:S01]  /*4fd0*/  UTCCP.T.S.2CTA.4x32dp128bit tmem[UR20+0x8c], gdesc[UR16] ;  /* 0x00008c10140079e7 */ /* 0x0005e20009300000 */
[----:B------:R-:W-:Y:S01]  /*4fe0*/  UMOV UR7, 0x80004020 ;  /* 0x8000402000077882 */ /* 0x000fe20000000000 */
[----:B------:R-:W-:Y:S01]  /*4ff0*/  UMOV UR5, 0x80004020 ;  /* 0x8000402000057882 */ /* 0x000fe20000000000 */
[----:B------:R-:W-:Y:S01]  /*5000*/  UMOV UR15, 0x80004020 ;  /* 0x80004020000f7882 */ /* 0x000fe20000000000 */
[----:B------:R2:W-:Y:S01]  /*5010*/  UTCOMMA.2CTA.4X gdesc[UR4], gdesc[UR6], tmem[UR27], tmem[UR30], idesc[UR31], tmem[UR34], UP0 ;  /* 0x80221e06040075ea */ /* 0x0005e2000820001b */
[----:B------:R-:W-:Y:S01]  /*5020*/  UISETP.NE.AND UP0, UPT, UR21, UR32, UPT ;  /* 0x000000201500728c */ /* 0x000fe2000bf05270 */
[----:B------:R-:W-:Y:S01]  /*5030*/  UMOV UR13, 0x80004020 ;  /* 0x80004020000d7882 */ /* 0x000fe20000000000 */
[----:B------:R-:W-:Y:S01]  /*5040*/  UMOV UR24, 0x1 ;  /* 0x0000000100187882 */ /* 0x000fe20000000000 */
[----:B------:R2:W-:Y:S01]  /*5050*/  UTCOMMA.2CTA.4X gdesc[UR12], gdesc[UR14], tmem[UR27], tmem[UR28], idesc[UR29], tmem[UR36], UPT ;  /* 0x80241c0e0c0075ea */ /* 0x0005e2000ba0001b */
[----:B------:R2:W-:Y:S01]  /*5060*/  UTCBAR.2CTA.MULTICAST [UR25], URZ, UR33 ;  /* 0x000000ff190073e9 */ /* 0x0005e20008200821 */
[----:B-1----:R-:W-:Y:S04]  /*5070*/  UMOV UR11, UR22 ;  /* 0x00000016000b7c82 */ /* 0x002fe80008000000 */
[----:B------:R-:W-:Y:S05]  /*5080*/  BRA.U UP0, `(.L_x_92) ;  /* 0xfffffffd00447547 */ /* 0x000fea000b83ffff */
.L_x_89:
[----:B--2---:R-:W-:Y:S01]  /*5090*/  UIADD3 UR4, UPT, UPT, UR44, 0x160, URZ ;  /* 0x000001602c047890 */ /* 0x004fe2000fffe0ff */
[----:B------:R-:W-:-:S08]  /*50a0*/  UMOV UR21, UR32 ;  /* 0x0000002000157c82 */ /* 0x000fd00008000000 */
[----:B------:R2:W-:Y:S01]  /*50b0*/  UTCBAR.2CTA.MULTICAST [UR4], URZ, UR50 ;  /* 0x000000ff040073e9 */ /* 0x0005e20008200832 */
[----:B------:R-:W-:Y:S02]  /*50c0*/  NOP ;  /* 0x0000000000007918 */ /* 0x000fe40000000000 */
.L_x_87:
[----:B------:R-:W-:Y:S01]  /*50d0*/  R2UR UR5, R86 ;  /* 0x00000000560572ca */ /* 0x000fe200000e0000 */
[----:B--2---:R-:W-:Y:S01]  /*50e0*/  UIADD3 UR4, UPT, UPT, UR46, 0x1, URZ ;  /* 0x000000012e047890 */ /* 0x004fe2000fffe0ff */
[----:B------:R-:W-:-:S03]  /*50f0*/  ISETP.NE.AND P0, PT, R9, 0x2, PT ;  /* 0x000000020900780c */ /* 0x000fc60003f05270 */
[----:B------:R-:W-:Y:S01]  /*5100*/  UISETP.NE.AND UP0, UPT, UR4, 0x2, UPT ;  /* 0x000000020400788c */ /* 0x000fe2000bf05270 */
[----:B-1----:R-:W-:Y:S02]  /*5110*/  SEL R5, RZ, 0x1, P0 ;  /* 0x00000001ff057807 */ /* 0x002fe40000000000 */
[----:B------:R-:W-:Y:S01]  /*5120*/  SEL R9, R9, RZ, P0 ;  /* 0x000000ff09097207 */ /* 0x000fe20000000000 */
[----:B------:R-:W-:Y:S01]  /*5130*/  USEL UR46, UR4, URZ, UP0 ;  /* 0x000000ff042e7287 */ /* 0x000fe20008000000 */
[----:B------:R-:W-:-:S03]  /*5140*/  LOP3.LUT R8, R8, R5, RZ, 0x3c, !PT ;  /* 0x0000000508087212 */ /* 0x000fc600078e3cff */
[----:B------:R-:W-:Y:S02]  /*5150*/  UIADD3 UR28, UPT, UPT, UR43, UR5, URZ ;  /* 0x000000052b1c7290 */ /* 0x000fe4000fffe0ff */
[----:B------:R-:W-:-:S06]  /*5160*/  USEL UR5, URZ, 0x1, UP0 ;  /* 0x00000001ff057887 */ /* 0x000fcc0008000000 */
[----:B------:R-:W-:Y:S01]  /*5170*/  LOP3.LUT R10, R10, UR5, RZ, 0x3c, !PT ;  /* 0x000000050a0a7c12 */ /* 0x000fe2000f8e3cff */
[----:B------:R-:W-:Y:S06]  /*5180*/  BRA.U UP2, `(.L_x_93) ;  /* 0xfffffff102fc7547 */ /* 0x000fec000b83ffff */
[----:B------:R-:W1:Y:S01]  /*5190*/  S2UR UR8, SR_CgaCtaId ;  /* 0x00000000000879c3 */ /* 0x000e620000008800 */
[----:B------:R-:W-:Y:S01]  /*51a0*/  ELECT P0, URZ, PT ;  /* 0x0000000000ff782f */ /* 0x000fe20003800000 */
[----:B------:R-:W-:Y:S01]  /*51b0*/  HFMA2 R0, -RZ, RZ, 0, 5.9604644775390625e-08 ;  /* 0x00000001ff007431 */ /* 0x000fe200000001ff */
[----:B------:R-:W-:-:S05]  /*51c0*/  UMOV UR4, 0x40 ;  /* 0x0000004000047882 */ /* 0x000fca0000000000 */
[----:B------:R-:W-:Y:S01]  /*51d0*/  UVIRTCOUNT.DEALLOC.SMPOOL 0x80 ;  /* 0x000000800000784c */ /* 0x000fe20000000000 */
[----:B------:R-:W-:Y:S02]  /*51e0*/  UISETP.NE.AND UP0, UPT, UR56, URZ, UPT ;  /* 0x000000ff3800728c */ /* 0x000fe4000bf05270 */
[----:B-1----:R-:W-:-:S09]  /*51f0*/  ULEA UR8, UR8, UR4, 0x18 ;  /* 0x0000000408087291 */ /* 0x002fd2000f8ec0ff */
[----:B------:R1:W-:Y:S01]  /*5200*/  @P0 STS.U8 [UR8+0x1c], R0 ;  /* 0x00001c00ff000988 */ /* 0x0003e20008000008 */
[----:B------:R-:W-:Y:S05]  /*5210*/  BRA.U UP0, `(.L_x_94) ;  /* 0x0000000100587547 */ /* 0x000fea000b800000 */
[----:B------:R-:W-:Y:S01]  /*5220*/  UIADD3 UR5, UPT, UPT, UR26, 0x170, URZ ;  /* 0x000001701a057890 */ /* 0x000fe2000fffe0ff */
[----:B------:R-:W-:-:S03]  /*5230*/  SHF.L.U32 R3, R10, 0x1f, RZ ;  /* 0x0000001f0a037819 */ /* 0x000fc600000006ff */
[----:B------:R-:W-:-:S09]  /*5240*/  ULEA UR4, UR46, UR5, 0x3 ;  /* 0x000000052e047291 */ /* 0x000fd2000f8e18ff */
[----:B------:R-:W2:Y:S02]  /*5250*/  SYNCS.PHASECHK.TRANS64.TRYWAIT P0, [UR4], R3 ;  /* 0x00000003ff0075a7 */ /* 0x000ea40008001104 */
[----:B--2---:R-:W-:Y:S05]  /*5260*/  @!P0 BRA `(.L_x_95) ;  /* 0x0000004c00748947 */ /* 0x004fea0003800000 */
.L_x_197:
[----:B------:R-:W-:-:S04]  /*5270*/  UIADD3 UR4, UPT, UPT, UR46, 0x1, URZ ;  /* 0x000000012e047890 */ /* 0x000fc8000fffe0ff */
[----:B------:R-:W-:-:S04]  /*5280*/  UISETP.NE.AND UP1, UPT, UR4, 0x2, UPT ;  /* 0x000000020400788c */ /* 0x000fc8000bf25270 */
[----:B------:R-:W-:Y:S02]  /*5290*/  USEL UR6, URZ, 0x1, UP1 ;  /* 0x00000001ff067887 */ /* 0x000fe40008800000 */
[----:B------:R-:W-:-:S04]  /*52a0*/  USEL UR4, UR4, URZ, UP1 ;  /* 0x000000ff04047287 */ /* 0x000fc80008800000 */
[----:B------:R-:W-:Y:S01]  /*52b0*/  ULEA UR4, UR4, UR5, 0x3 ;  /* 0x0000000504047291 */ /* 0x000fe2000f8e18ff */
[----:B-1----:R-:W-:-:S04]  /*52c0*/  LOP3.LUT R3, R10, UR6, RZ, 0x3c, !PT ;  /* 0x000000060a037c12 */ /* 0x002fc8000f8e3cff */
[----:B------:R-:W-:Y:S01]  /*52d0*/  SHF.L.U32 R3, R3, 0x1f, RZ ;  /* 0x0000001f03037819 */ /* 0x000fe200000006ff */
[----:B------:R-:W-:-:S04]  /*52e0*/  IMAD.U32 R0, RZ, RZ, UR4 ;  /* 0x00000004ff007e24 */ /* 0x000fc8000f8e00ff */
[----:B------:R1:W2:Y:S03]  /*52f0*/  SYNCS.PHASECHK.TRANS64.TRYWAIT P0, [R0+URZ], R3 ;  /* 0x00000003000075a7 */ /* 0x0002a600080011ff */
[----:B--2---:R-:W-:Y:S05]  /*5300*/  @!P0 NANOSLEEP.SYNCS 0x989680 ;  /* 0x009896800000895d */ /* 0x004fea0003900000 */
[----:B------:R-:W2:Y:S02]  /*5310*/  @!P0 SYNCS.PHASECHK.TRANS64 P0, [R0+URZ], R3 ;  /* 0x00000003000085a7 */ /* 0x000ea400080010ff */
[----:B--2---:R-:W-:Y:S05]  /*5320*/  @P0 BRA `(.L_x_96) ;  /* 0x0000000000200947 */ /* 0x004fea0003800000 */
.L_x_97:
[----:B--2---:R2:W4:Y:S02]  /*5330*/  SYNCS.PHASECHK.TRANS64.TRYWAIT P0, [R0+URZ], R3 ;  /* 0x00000003000075a7 */ /* 0x00452400080011ff */
[----:B----4-:R-:W-:Y:S05]  /*5340*/  @!P0 NANOSLEEP.SYNCS 0x989680 ;  /* 0x009896800000895d */ /* 0x010fea0003900000 */
[----:B------:R-:W4:Y:S02]  /*5350*/  @!P0 SYNCS.PHASECHK.TRANS64 P0, [R0+URZ], R3 ;  /* 0x00000003000085a7 */ /* 0x000f2400080010ff */
[----:B----4-:R-:W-:Y:S05]  /*5360*/  @!P0 BRA `(.L_x_97) ;  /* 0xfffffffc00f08947 */ /* 0x010fea000383ffff */
[----:B------:R-:W-:Y:S05]  /*5370*/  BRA `(.L_x_96) ;  /* 0x00000000000c7947 */ /* 0x000fea0003800000 */
.L_x_94:
[----:B------:R-:W-:-:S04]  /*5380*/  UIADD3 UR4, UPT, UPT, UR26, 0x1a0, URZ ;  /* 0x000001a01a047890 */ /* 0x000fc8000fffe0ff */
[----:B------:R-:W-:-:S09]  /*5390*/  UPRMT UR4, UR57, 0x654, UR4 ;  /* 0x0000065439047896 */ /* 0x000fd20008000004 */
[----:B------:R-:W-:Y:S03]  /*53a0*/  SYNCS.ARRIVE.TRANS64.RED.A1T0 RZ, [UR4], RZ ;  /* 0x000000ffffff79a7 */ /* 0x000fe60008100404 */
.L_x_96:
[----:B-12---:R-:W-:Y:S01]  /*53b0*/  SHF.L.U32 R3, RZ, 0x1f, RZ ;  /* 0x0000001fff037819 */ /* 0x006fe200000006ff */
[----:B------:R-:W-:Y:S01]  /*53c0*/  UIADD3 UR4, UPT, UPT, UR26, 0x1a0, URZ ;  /* 0x000001a01a047890 */ /* 0x000fe2000fffe0ff */
[----:B------:R-:W-:Y:S02]  /*53d0*/  PLOP3.LUT P0, PT, PT, PT, UP0, 0x80, 0x8 ;  /* 0x000000000008781c */ /* 0x000fe40003f0f008 */
[----:B---3--:R-:W1:Y:S02]  /*53e0*/  SYNCS.PHASECHK.TRANS64.TRYWAIT P1, [UR26+0x1a0], R3 ;  /* 0x0001a003ff0075a7 */ /* 0x008e64000802111a */
[----:B-1----:R-:W-:Y:S09]  /*53f0*/  @!P1 BRA `(.L_x_98) ;  /* 0x0000004c00289947 */ /* 0x002ff20003800000 */
.L_x_199:
[----:B------:R-:W-:Y:S01]  /*5400*/  @!UP0 UPRMT UR4, UR57, 0x654, UR4 ;  /* 0x0000065439048896 */ /* 0x000fe20008000004 */
[----:B------:R-:W-:Y:S01]  /*5410*/  UMOV UR5, 0xffff ;  /* 0x0000ffff00057882 */ /* 0x000fe20000000000 */
[----:B------:R-:W-:-:S07]  /*5420*/  UMOV UR6, 0x1 ;  /* 0x0000000100067882 */ /* 0x000fce0000000000 */
[----:B------:R-:W-:Y:S01]  /*5430*/  @!P0 SYNCS.ARRIVE.TRANS64.RED.A1T0 RZ, [UR4], RZ ;  /* 0x000000ffffff89a7 */ /* 0x000fe20008100404 */
[----:B------:R-:W-:Y:S01]  /*5440*/  NOP ;  /* 0x0000000000007918 */ /* 0x000fe20000000000 */
[----:B-1----:R-:W1:Y:S01]  /*5450*/  LDS R0, [UR8+0x14] ;  /* 0x00001408ff007984 */ /* 0x002e620008000800 */
[----:B------:R-:W-:-:S04]  /*5460*/  ULOP3.LUT UR4, UR20, 0xffff, URZ, 0xc0, !UPT ;  /* 0x0000ffff14047892 */ /* 0x000fc8000f8ec0ff */
[----:B------:R-:W-:-:S04]  /*5470*/  USHF.R.U32.HI UR4, URZ, 0x5, UR4 ;  /* 0x00000005ff047899 */ /* 0x000fc80008011604 */
[----:B------:R-:W-:Y:S02]  /*5480*/  USHF.L.U32 UR5, UR5, UR4, URZ ;  /* 0x0000000405057299 */ /* 0x000fe400080006ff */
[----:B------:R-:W-:-:S04]  /*5490*/  USHF.L.U32 UR4, UR6, UR4, URZ ;  /* 0x0000000406047299 */ /* 0x000fc800080006ff */
[----:B-1----:R-:W-:-:S04]  /*54a0*/  LOP3.LUT R0, R0, UR5, RZ, 0xc0, !PT ;  /* 0x0000000500007c12 */ /* 0x002fc8000f8ec0ff */
[----:B------:R-:W-:-:S13]  /*54b0*/  ISETP.NE.AND P0, PT, R0, UR5, PT ;  /* 0x0000000500007c0c */ /* 0x000fda000bf05270 */
[----:B------:R-:W-:Y:S05]  /*54c0*/  @P0 BRA `(.L_x_99) ;  /* 0x0000000000580947 */ /* 0x000fea0003800000 */
[----:B------:R-:W1:Y:S02]  /*54d0*/  LDS R0, [UR8+0x18] ;  /* 0x00001808ff007984 */ /* 0x000e640008000800 */
[----:B-1----:R-:W-:-:S04]  /*54e0*/  LOP3.LUT R0, R0, UR4, RZ, 0xc0, !PT ;  /* 0x0000000400007c12 */ /* 0x002fc8000f8ec0ff */
[----:B------:R-:W-:-:S13]  /*54f0*/  ISETP.NE.AND P0, PT, R0, UR4, PT ;  /* 0x0000000400007c0c */ /* 0x000fda000bf05270 */
[----:B------:R-:W-:Y:S05]  /*5500*/  @P0 BRA `(.L_x_100) ;  /* 0x00000000003c0947 */ /* 0x000fea0003800000 */
[----:B------:R-:W1:Y:S01]  /*5510*/  S2R R2, SR_LANEID ;  /* 0x0000000000027919 */ /* 0x000e620000000000 */
[----:B------:R-:W-:Y:S01]  /*5520*/  ULOP3.LUT UR5, URZ, UR5, URZ, 0x33, !UPT ;  /* 0x00000005ff057292 */ /* 0x000fe2000f8e33ff */
[----:B------:R-:W-:Y:S01]  /*5530*/  LOP3.LUT R4, RZ, UR4, RZ, 0x33, !PT ;  /* 0x00000004ff047c12 */ /* 0x000fe2000f8e33ff */
[----:B------:R-:W-:Y:S02]  /*5540*/  VOTEU.ANY UR4, UPT, PT ;  /* 0x0000000000047886 */ /* 0x000fe400038e0100 */
[----:B------:R-:W-:Y:S01]  /*5550*/  UFLO.U32 UR4, UR4 ;  /* 0x00000004000472bd */ /* 0x000fe200080e0000 */
[----:B------:R-:W2:Y:S01]  /*5560*/  REDUX UR6, R4 ;  /* 0x00000000040673c4 */ /* 0x000ea20000000000 */
[----:B------:R-:W-:-:S06]  /*5570*/  IMAD.U32 R0, RZ, RZ, UR5 ;  /* 0x00000005ff007e24 */ /* 0x000fcc000f8e00ff */
[----:B------:R3:W-:Y:S01]  /*5580*/  UTCATOMSWS.AND URZ, UR5 ;  /* 0x0000000500ff79e3 */ /* 0x0007e20008000000 */
[----:B------:R-:W4:Y:S01]  /*5590*/  REDUX UR7, R0 ;  /* 0x00000000000773c4 */ /* 0x000f220000000000 */
[----:B-1----:R-:W-:Y:S01]  /*55a0*/  ISETP.EQ.U32.AND P0, PT, R2, UR4, PT ;  /* 0x0000000402007c0c */ /* 0x002fe2000bf02070 */
[----:B--2---:R-:W-:Y:S01]  /*55b0*/  IMAD.U32 R2, RZ, RZ, UR6 ;  /* 0x00000006ff027e24 */ /* 0x004fe2000f8e00ff */
[----:B----4-:R-:W-:-:S11]  /*55c0*/  MOV R3, UR7 ;  /* 0x0000000700037c02 */ /* 0x010fd60008000f00 */
[----:B------:R3:W-:Y:S04]  /*55d0*/  @P0 ATOMS.AND RZ, [UR8+0x14], R3 ;  /* 0x00001403ffff098c */ /* 0x0007e8000a800008 */
[----:B------:R3:W-:Y:S01]  /*55e0*/  @P0 ATOMS.AND RZ, [UR8+0x18], R2 ;  /* 0x00001802ffff098c */ /* 0x0007e2000a800008 */
[----:B------:R-:W-:Y:S05]  /*55f0*/  BRA `(.L_x_101) ;  /* 0x0000000000147947 */ /* 0x000fea0003800000 */
.L_x_100:
[----:B------:R-:W-:Y:S02]  /*5600*/  MOV R2, 0x5620 ;  /* 0x0000562000027802 */ /* 0x000fe40000000f00 */
[----:B-----5:R-:W-:Y:S05]  /*5610*/  CALL.REL.NOINC `($__internal_0_$__cuda_sm10x_tcgen05_guardrail_trap_col_being_dealloced_not_returned_by_alloc) ;  /* 0x0000004c00947944 */ /* 0x020fea0003c00000 */
[----:B------:R-:W-:Y:S05]  /*5620*/  BRA `(.L_x_101) ;  /* 0x0000000000087947 */ /* 0x000fea0003800000 */
.L_x_99:
[----:B------:R-:W-:Y:S02]  /*5630*/  MOV R2, 0x5650 ;  /* 0x0000565000027802 */ /* 0x000fe40000000f00 */
[----:B-----5:R-:W-:Y:S05]  /*5640*/  CALL.REL.NOINC `($__internal_2_$__cuda_sm10x_tcgen05_guardrail_trap_unallocated_columns_being_dealloced) ;  /* 0x0000004c00a07944 */ /* 0x020fea0003c00000 */
.L_x_101:
[----:B------:R-:W-:Y:S01]  /*5650*/  NOP ;  /* 0x0000000000007918 */ /* 0x000fe20000000000 */
[----:B---3--:R-:W-:Y:S05]  /*5660*/  EXIT ;  /* 0x000000000000794d */ /* 0x008fea0003800000 */
.L_x_72:
[----:B------:R-:W-:-:S09]  /*5670*/  UISETP.NE.OR UP0, UPT, UR18, 0x3, !UP4 ;  /* 0x000000031200788c */ /* 0x000fd2000e705670 */
[----:B------:R-:W-:Y:S05]  /*5680*/  BRA.U UP0, `(.L_x_102) ;  /* 0x0000001100207547 */ /* 0x000fea000b800000 */
[----:B------:R-:W2:Y:S01]  /*5690*/  LDCU.64 UR4, c[0x0][0xc88] ;  /* 0x00019100ff0477ac */ /* 0x000ea20008000a00 */
[----:B------:R-:W3:Y:S01]  /*56a0*/  LDC.64 R12, c[0x0][0x348] ;  /* 0x0000d200ff0c7b82 */ /* 0x000ee20000000a00 */
[----:B------:R-:W-:Y:S02]  /*56b0*/  HFMA2 R9, -RZ, RZ, 0, 0 ;  /* 0x00000000ff097431 */ /* 0x000fe400000001ff */
[----:B------:R-:W-:Y:S01]  /*56c0*/  IMAD.MOV.U32 R11, RZ, RZ, 0x1 ;  /* 0x00000001ff0b7424 */ /* 0x000fe200078e00ff */
[----:B------:R-:W4:Y:S01]  /*56d0*/  LDCU UR37, c[0x0][0x370] ;  /* 0x00006e00ff2577ac */ /* 0x000f220008000800 */
[----:B------:R-:W-:Y:S01]  /*56e0*/  IMAD.MOV.U32 R10, RZ, RZ, RZ ;  /* 0x000000ffff0a7224 */ /* 0x000fe200078e00ff */
[----:B------:R-:W-:Y:S01]  /*56f0*/  MOV R3, 0x2000 ;  /* 0x0000200000037802 */ /* 0x000fe20000000f00 */
[----:B------:R-:W4:Y:S01]  /*5700*/  LDCU.128 UR32, c[0x0][0xf10] ;  /* 0x0001e200ff2077ac */ /* 0x000f220008000c00 */
[----:B------:R-:W1:Y:S01]  /*5710*/  LDCU UR29, c[0x0][0x374] ;  /* 0x00006e80ff1d77ac */ /* 0x000e620008000800 */
[----:B------:R-:W1:Y:S01]  /*5720*/  LDCU.64 UR30, c[0x0][0xc90] ;  /* 0x00019200ff1e77ac */ /* 0x000e620008000a00 */
[----:B--2---:R-:W-:Y:S01]  /*5730*/  UISETP.NE.U32.AND UP0, UPT, UR4, URZ, UPT ;  /* 0x000000ff0400728c */ /* 0x004fe2000bf05070 */
[----:B------:R-:W2:Y:S01]  /*5740*/  LDCU UR15, c[0x0][0xf0c] ;  /* 0x0001e180ff0f77ac */ /* 0x000ea20008000800 */
[----:B------:R-:W3:Y:S01]  /*5750*/  LDCU UR40, c[0x0][0xf20] ;  /* 0x0001e400ff2877ac */ /* 0x000ee20008000800 */
[----:B------:R-:W3:Y:S01]  /*5760*/  LDCU UR4, c[0x0][0xf30] ;  /* 0x0001e600ff0477ac */ /* 0x000ee20008000800 */
[----:B----4-:R-:W-:-:S02]  /*5770*/  UIMAD.WIDE.U32 UR6, UR37, UR32, URZ ;  /* 0x00000020250672a5 */ /* 0x010fc4000f8e00ff */
[----:B-1----:R-:W-:Y:S02]  /*5780*/  UIMAD.WIDE.U32 UR8, UR29, UR35, URZ ;  /* 0x000000231d0872a5 */ /* 0x002fe4000f8e00ff */
[----:B------:R-:W-:Y:S02]  /*5790*/  UISETP.NE.U32.AND UP6, UPT, UR30, URZ, UPT ;  /* 0x000000ff1e00728c */ /* 0x000fe4000bfc5070 */
[----:B------:R-:W-:Y:S01]  /*57a0*/  UISETP.NE.AND.EX UP5, UPT, UR5, URZ, UPT, UP0 ;  /* 0x000000ff0500728c */ /* 0x000fe2000bfa5300 */
[----:B------:R-:W-:Y:S01]  /*57b0*/  UMOV UR24, 0x400 ;  /* 0x0000040000187882 */ /* 0x000fe20000000000 */
[----:B------:R-:W-:Y:S01]  /*57c0*/  UISETP.NE.AND UP0, UPT, UR42, 0x1, UPT ;  /* 0x000000012a00788c */ /* 0x000fe2000bf05270 */
[----:B------:R-:W-:Y:S01]  /*57d0*/  UMOV UR6, UR7 ;  /* 0x0000000700067c82 */ /* 0x000fe20008000000 */
[----:B------:R-:W-:Y:S01]  /*57e0*/  UMOV UR38, UR9 ;  /* 0x0000000900267c82 */ /* 0x000fe20008000000 */
[----:B--2---:R-:W-:Y:S01]  /*57f0*/  UISETP.NE.AND UP0, UPT, UR15, 0x1, UPT ;  /* 0x000000010f00788c */ /* 0x004fe2000bf05270 */
[----:B------:R-:W-:Y:S01]  /*5800*/  UMOV UR25, URZ ;  /* 0x000000ff00197c82 */ /* 0x000fe20008000000 */
[----:B------:R-:W-:-:S02]  /*5810*/  UPLOP3.LUT UP4, UPT, UPT, UPT, UPT, 0x40, 0x4 ;  /* 0x000000000004789c */ /* 0x000fc40003f8e870 */
[----:B------:R-:W-:Y:S01]  /*5820*/  UISETP.GE.AND UP2, UPT, UR42, 0x1, UPT ;  /* 0x000000012a00788c */ /* 0x000fe2000bf46270 */
[----:B------:R-:W1:Y:S01]  /*5830*/  LDCU.64 UR16, c[0x0][0xf28] ;  /* 0x0001e500ff1077ac */ /* 0x000e620008000a00 */
[----:B------:R-:W-:Y:S02]  /*5840*/  ULEA UR24, UR55, UR24, 0x18 ;  /* 0x0000001837187291 */ /* 0x000fe4000f8ec0ff */
[----:B------:R-:W-:Y:S02]  /*5850*/  UISETP.NE.AND.EX UP6, UPT, UR31, URZ, UPT, UP6 ;  /* 0x000000ff1f00728c */ /* 0x000fe4000bfc5360 */
[----:B------:R-:W-:Y:S02]  /*5860*/  USHF.R.U32.HI UR39, URZ, UR33, UR6 ;  /* 0x00000021ff277299 */ /* 0x000fe40008011606 */
[----:B---3--:R-:W-:Y:S02]  /*5870*/  USHF.R.U32.HI UR38, URZ, UR40, UR38 ;  /* 0x00000028ff267299 */ /* 0x008fe40008011626 */
[----:B------:R-:W-:-:S02]  /*5880*/  UISETP.NE.AND UP0, UPT, UR34, 0x1, UPT ;  /* 0x000000012200788c */ /* 0x000fc4000bf05270 */
[----:B------:R-:W-:-:S11]  /*5890*/  UISETP.NE.AND UP3, UPT, UR4, 0x1, UPT ;  /* 0x000000010400788c */ /* 0x000fd6000bf65270 */
.L_x_111:
[C---:B------:R-:W-:Y:S02]  /*58a0*/  LEA R8, R10.reuse, UR24, 0x3 ;  /* 0x000000180a087c11 */ /* 0x040fe4000f8e18ff */
[----:B------:R-:W-:Y:S02]  /*58b0*/  SHF.L.U32 R5, R9, 0x1f, RZ ;  /* 0x0000001f09057819 */ /* 0x000fe400000006ff */
[----:B------:R-:W-:Y:S02]  /*58c0*/  LEA R6, R10, UR24, 0x4 ;  /* 0x000000180a067c11 */ /* 0x000fe4000f8e20ff */
[----:B--2---:R-:W2:Y:S02]  /*58d0*/  SYNCS.PHASECHK.TRANS64.TRYWAIT P0, [R8+URZ+0x140], R5 ;  /* 0x00014005080075a7 */ /* 0x004ea400080011ff */
[----:B--2---:R-:W-:Y:S05]  /*58e0*/  @!P0 BRA `(.L_x_103) ;  /* 0x0000004800048947 */ /* 0x004fea0003800000 */
.L_x_200:
[----:B--2---:R-:W2:Y:S01]  /*58f0*/  LDS.128 R4, [R6+0x1b0] ;  /* 0x0001b00006047984 */ /* 0x004ea20000000c00 */
[----:B------:R-:W-:Y:S01]  /*5900*/  UISETP.GE.AND UP0, UPT, UR42, 0x1, UPT ;  /* 0x000000012a00788c */ /* 0x000fe2000bf06270 */
[----:B------:R-:W-:Y:S01]  /*5910*/  @!PT LDS RZ, [RZ] ;  /* 0x00000000fffff984 */ /* 0x000fe20000000800 */
[----:B------:R-:W-:Y:S01]  /*5920*/  @!PT LDS RZ, [RZ] ;  /* 0x00000000fffff984 */ /* 0x000fe20000000800 */
[----:B------:R-:W-:Y:S01]  /*5930*/  @!PT LDS RZ, [RZ] ;  /* 0x00000000fffff984 */ /* 0x000fe20000000800 */
[----:B------:R-:W-:Y:S01]  /*5940*/  @!PT LDS RZ, [RZ] ;  /* 0x00000000fffff984 */ /* 0x000fe20000000800 */
[----:B------:R3:W-:Y:S06]  /*5950*/  MEMBAR.ALL.CTA ;  /* 0x0000000000007992 */ /* 0x0007ec0000008000 */
[----:B---3--:R-:W3:Y:S01]  /*5960*/  FENCE.VIEW.ASYNC.S ;  /* 0x00000000000073c6 */ /* 0x008ee20000000000 */
[----:B--2---:R-:W-:Y:S11]  /*5970*/  LOP3.LUT P0, RZ, R6, 0x1, RZ, 0xc0, !PT ;  /* 0x0000000106ff7812 */ /* 0x004ff6000780c0ff */
[----:B------:R-:W-:Y:S02]  /*5980*/  @!UPT UIADD3 URZ, UPT, UPT, URZ, URZ, URZ ;  /* 0x000000fffffff290 */ /* 0x000fe4000fffe0ff */
[----:B---3--:R-:W-:Y:S01]  /*5990*/  VOTEU.ANY UP2, P0 ;  /* 0x0000000000ff7886 */ /* 0x008fe20000040100 */
[----:B------:R-:W-:Y:S11]  /*59a0*/  PLOP3.LUT P0, PT, PT, PT, UP2, 0x80, 0x8 ;  /* 0x000000000008781c */ /* 0x000ff60003f0f028 */
[----:B------:R-:W-:Y:S02]  /*59b0*/  @!UPT UIADD3 URZ, UPT, UPT, URZ, URZ, URZ ;  /* 0x000000fffffff290 */ /* 0x000fe4000fffe0ff */
[----:B------:R-:W-:Y:S02]  /*59c0*/  @P0 SHF.R.U32.HI R0, RZ, 0x10, R5 ;  /* 0x00000010ff000819 */ /* 0x000fe40000011605 */
[----:B------:R-:W-:Y:S02]  /*59d0*/  @P0 MOV R2, R4 ;  /* 0x0000000400020202 */ /* 0x000fe40000000f00 */
[----:B------:R-:W-:Y:S01]  /*59e0*/  @P0 R2UR UR4, R0 ;  /* 0x00000000000402ca */ /* 0x000fe200000e0000 */
[----:B------:R-:W-:Y:S01]  /*59f0*/  VIADD R0, R8, 0x150 ;  /* 0x0000015008007836 */ /* 0x000fe20000000000 */
[----:B------:R-:W-:Y:S02]  /*5a00*/  @P0 LOP3.LUT R4, R5, 0xffff, RZ, 0xc0, !PT ;  /* 0x0000ffff05040812 */ /* 0x000fe400078ec0ff */
[----:B------:R-:W-:Y:S02]  /*5a10*/  @P0 R2UR UR6, R2 ;  /* 0x00000000020602ca */ /* 0x000fe400000e0000 */
[----:B------:R-:W-:Y:S02]  /*5a20*/  PRMT R0, RZ, 0x654, R0 ;  /* 0x00000654ff007816 */ /* 0x000fe40000000000 */
[----:B------:R-:W-:Y:S02]  /*5a30*/  @P0 R2UR UR5, R4 ;  /* 0x00000000040502ca */ /* 0x000fe400000e0000 */
[----:B------:R2:W-:Y:S03]  /*5a40*/  SYNCS.ARRIVE.TRANS64.RED.A1T0 RZ, [R0+URZ], RZ ;  /* 0x000000ff00ff79a7 */ /* 0x0005e600081004ff */
[----:B------:R-:W-:Y:S04]  /*5a50*/  @UP2 UMOV UR27, UR4 ;  /* 0x00000004001b2c82 */ /* 0x000fe80008000000 */
[----:B------:R-:W-:Y:S04]  /*5a60*/  @UP2 UMOV UR14, UR6 ;  /* 0x00000006000e2c82 */ /* 0x000fe80008000000 */
[----:B------:R-:W-:Y:S01]  /*5a70*/  @UP2 UMOV UR13, UR5 ;  /* 0x00000005000d2c82 */ /* 0x000fe20008000000 */
[----:B------:R-:W-:Y:S05]  /*5a80*/  BRA.U !UP0, `(.L_x_104) ;  /* 0x0000000108c07547 */ /* 0x000fea000b800000 */
[----:B------:R-:W-:Y:S02]  /*5a90*/  UIMAD.WIDE.U32 UR8, UR13, UR35, URZ ;  /* 0x000000230d0872a5 */ /* 0x000fe4000f8e00ff */
[----:B------:R-:W-:Y:S02]  /*5aa0*/  UP2UR UR12, UPR, URZ, 0x4 ;  /* 0x00000004ff0c7883 */ /* 0x000fe40008000000 */
[----:B------:R-:W-:Y:S02]  /*5ab0*/  UISETP.NE.AND UP2, UPT, UR34, 0x1, UPT ;  /* 0x000000012200788c */ /* 0x000fe4000bf45270 */
[----:B------:R-:W-:Y:S02]  /*5ac0*/  UIMAD.WIDE.U32 UR10, UR14, UR32, URZ ;  /* 0x000000200e0a72a5 */ /* 0x000fe4000f8e00ff */
[----:B------:R-:W-:Y:S02]  /*5ad0*/  USEL UR4, UR29, UR38, !UP2 ;  /* 0x000000261d047287 */ /* 0x000fe4000d000000 */
[----:B------:R-:W-:Y:S02]  /*5ae0*/  UISETP.NE.AND UP0, UPT, UR15, 0x1, UPT ;  /* 0x000000010f00788c */ /* 0x000fe4000bf05270 */
[----:B------:R-:W-:Y:S02]  /*5af0*/  UP2UR UR22, UPR, URZ, 0x2 ;  /* 0x00000002ff167883 */ /* 0x000fe40008000000 */
[----:B------:R-:W-:Y:S02]  /*5b00*/  UISETP.NE.AND UP1, UPT, UR42, 0x1, UPT ;  /* 0x000000012a00788c */ /* 0x000fe4000bf25270 */
[----:B-1----:R-:W-:Y:S02]  /*5b10*/  UIMAD.WIDE.U32 UR18, UR4, UR16, URZ ;  /* 0x00000010041272a5 */ /* 0x002fe4000f8e00ff */
[----:B------:R-:W-:Y:S01]  /*5b20*/  USEL UR7, UR37, UR39, !UP0 ;  /* 0x0000002725077287 */ /* 0x000fe2000c000000 */
[----:B------:R-:W-:Y:S02]  /*5b30*/  UMOV UR5, UR9 ;  /* 0x0000000900057c82 */ /* 0x000fe40008000000 */
[----:B------:R-:W-:Y:S02]  /*5b40*/  USHF.R.U32.HI UR6, URZ, UR40, UR5 ;  /* 0x00000028ff067299 */ /* 0x000fe40008011605 */
[----:B------:R-:W-:Y:S02]  /*5b50*/  UIMAD.WIDE.U32 UR20, UR7, UR16, URZ ;  /* 0x00000010071472a5 */ /* 0x000fe4000f8e00ff */
[----:B------:R-:W-:Y:S02]  /*5b60*/  USEL UR6, UR13, UR6, !UP2 ;  /* 0x000000060d067287 */ /* 0x000fe4000d000000 */
[----:B------:R-:W-:Y:S01]  /*5b70*/  UISETP.NE.AND UP2, UPT, UR12, URZ, UPT ;  /* 0x000000ff0c00728c */ /* 0x000fe2000bf45270 */
[----:B------:R-:W-:Y:S01]  /*5b80*/  UMOV UR5, UR11 ;  /* 0x0000000b00057c82 */ /* 0x000fe20008000000 */
[----:B------:R-:W-:Y:S02]  /*5b90*/  UIMAD.WIDE.U32 UR10, UR6, UR16, URZ ;  /* 0x00000010060a72a5 */ /* 0x000fe4000f8e00ff */
[----:B------:R-:W-:Y:S03]  /*5ba0*/  USHF.R.U32.HI UR8, URZ, UR33, UR5 ;  /* 0x00000021ff087299 */ /* 0x000fe60008011605 */
[----:B------:R-:W-:Y:S02]  /*5bb0*/  UMOV UR5, UR19 ;  /* 0x0000001300057c82 */ /* 0x000fe40008000000 */
[----:B------:R-:W-:Y:S03]  /*5bc0*/  @UP1 USHF.R.U32.HI UR4, URZ, UR17, UR5 ;  /* 0x00000011ff041299 */ /* 0x000fe60008011605 */
[----:B------:R-:W-:Y:S01]  /*5bd0*/  UMOV UR5, UR21 ;  /* 0x0000001500057c82 */ /* 0x000fe20008000000 */
[----:B------:R-:W-:Y:S02]  /*5be0*/  UIMAD UR4, UR42, UR4, URZ ;  /* 0x000000042a0472a4 */ /* 0x000fe4000f8e02ff */
[----:B------:R-:W-:Y:S02]  /*5bf0*/  @UP1 USHF.R.U32.HI UR7, URZ, UR17, UR5 ;  /* 0x00000011ff071299 */ /* 0x000fe40008011605 */
[----:B------:R-:W-:Y:S02]  /*5c00*/  USEL UR5, UR14, UR8, !UP0 ;  /* 0x000000080e057287 */ /* 0x000fe4000c000000 */
[----:B------:R-:W-:Y:S02]  /*5c10*/  UIMAD UR8, UR42, UR7, URZ ;  /* 0x000000072a0872a4 */ /* 0x000fe4000f8e02ff */
[----:B------:R-:W-:Y:S03]  /*5c20*/  UISETP.GE.AND UP0, UPT, UR6, UR4, UPT ;  /* 0x000000040600728c */ /* 0x000fe6000bf06270 */
[----:B------:R-:W-:Y:S01]  /*5c30*/  UMOV UR4, UR11 ;  /* 0x0000000b00047c82 */ /* 0x000fe20008000000 */
[----:B------:R-:W-:Y:S02]  /*5c40*/  UISETP.GE.OR UP0, UPT, UR5, UR8, UP0 ;  /* 0x000000080500728c */ /* 0x000fe40008706670 */
[----:B------:R-:W-:Y:S02]  /*5c50*/  USHF.R.U32.HI UR4, URZ, UR17, UR4 ;  /* 0x00000011ff047299 */ /* 0x000fe40008011604 */
[----:B------:R-:W-:Y:S02]  /*5c60*/  UIMAD.WIDE.U32 UR8, UR5, UR16, URZ ;  /* 0x00000010050872a5 */ /* 0x000fe4000f8e00ff */
[----:B------:R-:W-:Y:S04]  /*5c70*/  USEL UR10, UR6, UR4, !UP1 ;  /* 0x00000004060a7287 */ /* 0x000fe8000c800000 */
[----:B------:R-:W-:Y:S01]  /*5c80*/  UIADD3 UR11, UPT, UPT, -UR10, URZ, URZ ;  /* 0x000000ff0a0b7290 */ /* 0x000fe2000fffe1ff */
[----:B------:R-:W-:Y:S02]  /*5c90*/  @!UP0 UMOV UR4, UR9 ;  /* 0x0000000900048c82 */ /* 0x000fe40008000000 */
[----:B------:R-:W-:Y:S02]  /*5ca0*/  @!UP0 USHF.R.U32.HI UR4, URZ, UR17, UR4 ;  /* 0x00000011ff048299 */ /* 0x000fe40008011604 */
[----:B------:R-:W-:Y:S02]  /*5cb0*/  UIMAD UR8, UR42, UR11, UR6 ;  /* 0x0000000b2a0872a4 */ /* 0x000fe4000f8e0206 */
[----:B------:R-:W-:Y:S02]  /*5cc0*/  @!UP0 USEL UR4, UR5, UR4, !UP1 ;  /* 0x0000000405048287 */ /* 0x000fe4000c800000 */
[----:B------:R-:W-:Y:S02]  /*5cd0*/  UISETP.NE.AND UP1, UPT, UR22, URZ, UPT ;  /* 0x000000ff1600728c */ /* 0x000fe4000bf25270 */
[----:B------:R-:W-:Y:S02]  /*5ce0*/  @!UP0 UIMAD UR8, UR7, UR8, UR4 ;  /* 0x00000008070882a4 */ /* 0x000fe4000f8e0204 */
[----:B------:R-:W-:Y:S02]  /*5cf0*/  @!UP0 UIADD3 UR9, UPT, UPT, UR10, -UR4, URZ ;  /* 0x800000040a098290 */ /* 0x000fe4000fffe0ff */
[----:B------:R-:W-:Y:S02]  /*5d00*/  UIADD3 UR4, UPT, UPT, -UR5, URZ, URZ ;  /* 0x000000ff05047290 */ /* 0x000fe4000fffe1ff */
[----:B------:R-:W-:Y:S02]  /*5d10*/  UIADD3 UR7, UPT, UPT, -UR6, URZ, URZ ;  /* 0x000000ff06077290 */ /* 0x000fe4000fffe1ff */
[----:B------:R-:W-:Y:S02]  /*5d20*/  @!UP0 UIMAD UR6, UR9, UR42, UR5 ;  /* 0x0000002a090682a4 */ /* 0x000fe4000f8e0205 */
[----:B------:R-:W-:Y:S02]  /*5d30*/  UIMAD UR14, UR15, UR4, UR14 ;  /* 0x000000040f0e72a4 */ /* 0x000fe4000f8e020e */
[----:B------:R-:W-:Y:S01]  /*5d40*/  UIMAD UR13, UR34, UR7, UR13 ;  /* 0x00000007220d72a4 */ /* 0x000fe2000f8e020d */
[----:B------:R-:W-:Y:S02]  /*5d50*/  @!UP0 UMOV UR5, UR8 ;  /* 0x0000000800058c82 */ /* 0x000fe40008000000 */
[----:B------:R-:W-:Y:S02]  /*5d60*/  UIMAD UR14, UR5, UR15, UR14 ;  /* 0x0000000f050e72a4 */ /* 0x000fe4000f8e020e */
[----:B------:R-:W-:Y:S11]  /*5d70*/  UIMAD UR13, UR6, UR34, UR13 ;  /* 0x00000022060d72a4 */ /* 0x000ff6000f8e020d */
[----:B------:R-:W-:Y:S01]  /*5d80*/  @!UPT UIADD3 URZ, UPT, UPT, URZ, URZ, URZ ;  /* 0x000000fffffff290 */ /* 0x000fe2000fffe0ff */
.L_x_104:
[----:B------:R-:W3:Y:S01]  /*5d90*/  @!UP3 LDCU.128 UR20, c[0x0][0xf10] ;  /* 0x0001e200ff14b7ac */ /* 0x000ee20008000c00 */
[----:B------:R-:W-:Y:S04]  /*5da0*/  ISETP.NE.U32.AND P0, PT, RZ, UR30, PT ;  /* 0x0000001eff007c0c */ /* 0x000fe8000bf05070 */
[----:B------:R-:W-:Y:S01]  /*5db0*/  ISETP.NE.AND.EX P0, PT, RZ, UR31, PT, P0 ;  /* 0x0000001fff007c0c */ /* 0x000fe2000bf05300 */
[----:B------:R-:W4:Y:S01]  /*5dc0*/  @!UP3 LDCU UR5, c[0x0][0xf0c] ;  /* 0x0001e180ff05b7ac */ /* 0x000f220008000800 */
[----:B------:R-:W-:Y:S02]  /*5dd0*/  USHF.L.U32 UR11, UR26, 0x7, URZ ;  /* 0x000000071a0b7899 */ /* 0x000fe400080006ff */
[----:B------:R-:W-:Y:S02]  /*5de0*/  USHF.L.U32 UR10, UR28, 0x6, URZ ;  /* 0x000000061c0a7899 */ /* 0x000fe400080006ff */
[----:B---3--:R-:W-:Y:S07]  /*5df0*/  UIMAD.WIDE.U32 UR6, UR14, UR20, URZ ;  /* 0x000000140e0672a5 */ /* 0x008fee000f8e00ff */
[----:B------:R-:W-:Y:S01]  /*5e00*/  @!UP3 UMOV UR4, UR7 ;  /* 0x000000070004bc82 */ /* 0x000fe20008000000 */
[----:B----4-:R-:W-:Y:S02]  /*5e10*/  @!UP3 UISETP.NE.AND UP0, UPT, UR5, 0x1, UPT ;  /* 0x000000010500b88c */ /* 0x010fe4000bf05270 */
[----:B------:R-:W-:Y:S02]  /*5e20*/  @!UP3 USHF.R.U32.HI UR4, URZ, UR21, UR4 ;  /* 0x00000015ff04b299 */ /* 0x000fe40008011604 */
[----:B------:R-:W-:Y:S02]  /*5e30*/  UIMAD.WIDE.U32 UR6, UR13, UR23, URZ ;  /* 0x000000170d0672a5 */ /* 0x000fe4000f8e00ff */
[----:B------:R-:W-:Y:S02]  /*5e40*/  @!UP3 USEL UR8, UR14, UR4, !UP0 ;  /* 0x000000040e08b287 */ /* 0x000fe4000c000000 */
[----:B------:R-:W-:Y:S03]  /*5e50*/  @!UP3 UISETP.NE.AND UP0, UPT, UR22, 0x1, UPT ;  /* 0x000000011600b88c */ /* 0x000fe6000bf05270 */
[----:B------:R-:W-:Y:S02]  /*5e60*/  @!UP3 UMOV UR6, UR7 ;  /* 0x000000070006bc82 */ /* 0x000fe40008000000 */
[----:B------:R-:W3:Y:S02]  /*5e70*/  @!UP3 LDCU UR4, c[0x0][0xf20] ;  /* 0x0001e400ff04b7ac */ /* 0x000ee40008000800 */
[----:B---3--:R-:W-:Y:S04]  /*5e80*/  @!UP3 USHF.R.U32.HI UR6, URZ, UR4, UR6 ;  /* 0x00000004ff06b299 */ /* 0x008fe80008011606 */
[----:B------:R-:W-:Y:S04]  /*5e90*/  @!UP3 USEL UR6, UR13, UR6, !UP0 ;  /* 0x000000060d06b287 */ /* 0x000fe8000c000000 */
[----:B------:R-:W-:Y:S02]  /*5ea0*/  @!UP3 UIADD3 UR4, UPT, UPT, -UR8, UR6, URZ ;  /* 0x000000060804b290 */ /* 0x000fe4000fffe1ff */
[----:B------:R-:W-:Y:S02]  /*5eb0*/  @!UP3 UIADD3 UR6, UPT, UPT, UR8, -UR6, URZ ;  /* 0x800000060806b290 */ /* 0x000fe4000fffe0ff */
[----:B------:R-:W-:Y:S02]  /*5ec0*/  @!UP3 UIMAD UR14, UR4, UR5, UR14 ;  /* 0x00000005040eb2a4 */ /* 0x000fe4000f8e020e */
[----:B------:R-:W-:Y:S01]  /*5ed0*/  @!UP3 UIMAD UR13, UR6, UR22, UR13 ;  /* 0x00000016060db2a4 */ /* 0x000fe2000f8e020d */
[----:B------:R-:W-:Y:S11]  /*5ee0*/  BRA.U UP4, `(.L_x_105) ;  /* 0x0000000104107547 */ /* 0x000ff6000b800000 */
[----:B--2---:R-:W-:Y:S04]  /*5ef0*/  MOV R0, UR47 ;  /* 0x0000002f00007c02 */ /* 0x004fe80008000f00 */
[----:B------:R-:W-:Y:S04]  /*5f00*/  SHF.L.U32 R5, R0, 0x1f, RZ ;  /* 0x0000001f00057819 */ /* 0x000fe800000006ff */
[----:B------:R-:W2:Y:S02]  /*5f10*/  SYNCS.PHASECHK.TRANS64.TRYWAIT P1, [UR24+0x138], R5 ;  /* 0x00013805ff0075a7 */ /* 0x000ea40008021118 */
[----:B--2---:R-:W-:Y:S05]  /*5f20*/  @!P1 BRA `(.L_x_106) ;  /* 0x0000004000889947 */ /* 0x004fea0003800000 */
.L_x_105:
[----:B------:R-:W-:Y:S05]  /*5f30*/  BRA.U !UP6, `(.L_x_107) ;  /* 0x000000010e387547 */ /* 0x000fea000b800000 */
[----:B------:R-:W-:Y:S01]  /*5f40*/  UPLOP3.LUT UP1, UPT, UPT, UPT, UP5, 0x80, 0x8 ;  /* 0x000000000008789c */ /* 0x000fe20003f2f050 */
[----:B--2---:R-:W-:Y:S01]  /*5f50*/  HFMA2 R0, -RZ, RZ, 0, 5.9604644775390625e-08 ;  /* 0x00000001ff007431 */ /* 0x004fe200000001ff */
[----:B------:R-:W2:Y:S01]  /*5f60*/  LDCU.64 UR8, c[0x0][0x358] ;  /* 0x00006b00ff0877ac */ /* 0x000ea20008000a00 */
[----:B------:R-:W-:Y:S03]  /*5f70*/  IMAD.MOV.U32 R84, RZ, RZ, 0x1 ;  /* 0x00000001ff547424 */ /* 0x000fe600078e00ff */
[----:B------:R-:W-:Y:S05]  /*5f80*/  PLOP3.LUT P1, PT, PT, PT, UP1, 0x80, 0x8 ;  /* 0x000000000008781c */ /* 0x000fea0003f2f018 */
[----:B------:R-:W3:Y:S01]  /*5f90*/  @UP1 LDCU.64 UR4, c[0x0][0xc88] ;  /* 0x00019100ff0417ac */ /* 0x000ee20008000a00 */
[----:B------:R-:W-:Y:S07]  /*5fa0*/  @UP1 UIMAD UR6, UR36, UR30, URZ ;  /* 0x0000001e240612a4 */ /* 0x000fee000f8e02ff */
[----:B------:R-:W-:Y:S01]  /*5fb0*/  @!P1 PRMT R84, R0, 0x7610, R84 ;  /* 0x0000761000549816 */ /* 0x000fe20000000054 */
[----:B---3--:R-:W-:Y:S06]  /*5fc0*/  @UP1 UIMAD.WIDE UR4, UR6, 0x4, UR4 ;  /* 0x00000004060418a5 */ /* 0x008fec000f8e0204 */
[----:B------:R-:W-:Y:S01]  /*5fd0*/  IMAD.U32 R4, RZ, RZ, UR4 ;  /* 0x00000004ff047e24 */ /* 0x000fe2000f8e00ff */
[----:B------:R-:W-:Y:S04]  /*5fe0*/  MOV R5, UR5 ;  /* 0x0000000500057c02 */ /* 0x000fe80008000f00 */
[----:B------:R-:W3:Y:S01]  /*5ff0*/  @!UP1 LDCU UR4, c[0x0][0xc80] ;  /* 0x00019000ff0497ac */ /* 0x000ee20008000800 */
[----:B--2--5:R4:W5:Y:S02]  /*6000*/  @P1 LDG.E R41, desc[UR8][R4.64] ;  /* 0x0000000804291981 */ /* 0x024964000c1e1900 */
[----:B---34-:R-:W-:Y:S07]  /*6010*/  @!P1 IMAD.U32 R41, RZ, RZ, UR4 ;  /* 0x00000004ff299e24 */ /* 0x018fee000f8e00ff */
.L_x_107:
[----:B-----5:R-:W-:Y:S01]  /*6020*/  @!P0 FSETP.EQ.AND P2, PT, R41, RZ, PT ;  /* 0x000000ff2900820b */ /* 0x020fe20003f42000 */
[----:B------:R-:W-:Y:S01]  /*6030*/  @!UPT UIADD3 URZ, UPT, UPT, URZ, URZ, URZ ;  /* 0x000000fffffff290 */ /* 0x000fe2000fffe0ff */
[----:B------:R-:W-:Y:S11]  /*6040*/  @!P0 BRA `(.L_x_108) ;  /* 0x0000000000148947 */ /* 0x000ff60003800000 */
[----:B------:R-:W-:Y:S02]  /*6050*/  LOP3.LUT P0, RZ, R84, 0xff, RZ, 0xc0, !PT ;  /* 0x000000ff54ff7812 */ /* 0x000fe4000780c0ff */
[----:B------:R-:W-:Y:S04]  /*6060*/  PLOP3.LUT P2, PT, PT, PT, UP1, 0x80, 0x8 ;  /* 0x000000000008781c */ /* 0x000fe80003f4f018 */
[----:B------:R-:W-:Y:S07]  /*6070*/  PLOP3.LUT P2, PT, P2, PT, PT, 0x8, 0x80 ;  /* 0x000000000080781c */ /* 0x000fee000174e170 */
[----:B------:R-:W-:Y:S11]  /*6080*/  @P0 FSETP.EQ.AND P2, PT, R41, RZ, PT ;  /* 0x000000ff2900020b */ /* 0x000ff60003f42000 */
[----:B------:R-:W-:Y:S02]  /*6090*/  @!UPT UIADD3 URZ, UPT, UPT, URZ, URZ, URZ ;  /* 0x000000fffffff290 */ /* 0x000fe4000fffe0ff */
.L_x_108:
[----:B------:R-:W-:Y:S01]  /*60a0*/  ULEA UR4, UR25, UR24, 0x3 ;  /* 0x0000001819047291 */ /* 0x000fe2000f8e18ff */
[----:B--2---:R-:W-:Y:S02]  /*60b0*/  SHF.L.U32 R5, R11, 0x1f, RZ ;  /* 0x0000001f0b057819 */ /* 0x004fe400000006ff */
[----:B------:R-:W-:Y:S04]  /*60c0*/  ELECT P1, URZ, PT ;  /* 0x0000000000ff782f */ /* 0x000fe80003820000 */
[----:B------:R-:W-:Y:S02]  /*60d0*/  PLOP3.LUT P1, PT, P2, P1, PT, 0xf2, 0x2f ;  /* 0x00000000002f781c */ /* 0x000fe40001723e72 */
[----:B------:R-:W2:Y:S02]  /*60e0*/  SYNCS.PHASECHK.TRANS64.TRYWAIT P0, [UR4+0x118], R5 ;  /* 0x00011805ff0075a7 */ /* 0x000ea40008001104 */
[----:B--2---:R-:W-:Y:S09]  /*60f0*/  @!P0 BRA `(.L_x_109) ;  /* 0x00000040002c8947 */ /* 0x004ff20003800000 */
.L_x_203:
[----:B------:R-:W-:Y:S01]  /*6100*/  VOTEU.ALL UP0, P1 ;  /* 0x0000000000ff7886 */ /* 0x000fe20000800000 */
[----:B------:R-:W-:Y:S01]  /*6110*/  @!P1 IADD3 R4, P0, PT, R12, 0x980, RZ ;  /* 0x000009800c049810 */ /* 0x000fe20007f1e0ff */
[----:B------:R-:W-:Y:S01]  /*6120*/  UIADD3 UR9, UPT, UPT, UR4, 0x100, URZ ;  /* 0x0000010004097890 */ /* 0x000fe2000fffe0ff */
[----:B------:R-:W-:Y:S01]  /*6130*/  VIADD R10, R10, 0x1 ;  /* 0x000000010a0a7836 */ /* 0x000fe20000000000 */
[----:B------:R-:W-:Y:S01]  /*6140*/  UMOV UR22, 0x0 ;  /* 0x0000000000167882 */ /* 0x000fe20000000000 */
[----:B------:R-:W-:Y:S01]  /*6150*/  @!UP0 ULEA UR5, UR25, UR24, 0xd ;  /* 0x0000001819058291 */ /* 0x000fe2000f8e68ff */
[----:B------:R-:W-:Y:S01]  /*6160*/  @!P1 IMAD.X R2, RZ, RZ, R13, P0 ;  /* 0x000000ffff029224 */ /* 0x000fe200000e060d */
[----:B------:R-:W-:Y:S01]  /*6170*/  @!P1 R2UR UR7, R4 ;  /* 0x00000000040792ca */ /* 0x000fe200000e0000 */
[----:B------:R-:W-:Y:S01]  /*6180*/  UMOV UR23, 0x10000000 ;  /* 0x1000000000177882 */ /* 0x000fe20000000000 */
[----:B------:R-:W-:Y:S02]  /*6190*/  @!UP0 UIADD3 UR8, UPT, UPT, UR5, 0x200, URZ ;  /* 0x0000020005088890 */ /* 0x000fe4000fffe0ff */
[----:B------:R-:W-:Y:S01]  /*61a0*/  UIADD3 UR5, UPT, UPT, UR25, 0x1, URZ ;  /* 0x0000000119057890 */ /* 0x000fe2000fffe0ff */
[----:B------:R-:W-:Y:S03]  /*61b0*/  UMOV UR12, UR36 ;  /* 0x00000024000c7c82 */ /* 0x000fe60008000000 */
[----:B------:R-:W-:Y:S04]  /*61c0*/  UISETP.NE.AND UP0, UPT, UR5, 0x3, UPT ;  /* 0x000000030500788c */ /* 0x000fe8000bf05270 */
[----:B------:R-:W-:Y:S01]  /*61d0*/  USEL UR6, UR5, URZ, UP0 ;  /* 0x000000ff05067287 */ /* 0x000fe20008000000 */
[----:B------:R-:W-:Y:S01]  /*61e0*/  @!P1 R2UR UR5, R2 ;  /* 0x00000000020592ca */ /* 0x000fe200000e0000 */
[----:B------:R-:W-:Y:S01]  /*61f0*/  IMAD.U32 R4, RZ, RZ, UR7 ;  /* 0x00000007ff047e24 */ /* 0x000fe2000f8e00ff */
[----:B------:R-:W-:Y:S01]  /*6200*/  USEL UR20, URZ, 0x1, UP0 ;  /* 0x00000001ff147887 */ /* 0x000fe20008000000 */
[----:B------:R-:W-:Y:S01]  /*6210*/  @!P1 IMAD.MOV.U32 R2, RZ, RZ, 0x2000 ;  /* 0x00002000ff029424 */ /* 0x000fe200078e00ff */
[----:B------:R-:W-:Y:S01]  /*6220*/  VOTEU.ALL UP0, P1 ;  /* 0x0000000000ff7886 */ /* 0x000fe20000800000 */
[----:B------:R-:W-:Y:S01]  /*6230*/  UPRMT UR7, UR55, 0x654, UR9 ;  /* 0x0000065437077896 */ /* 0x000fe20008000009 */
[----:B------:R-:W-:Y:S02]  /*6240*/  @!P1 R2UR UR18, R4 ;  /* 0x00000000041292ca */ /* 0x000fe400000e0000 */
[----:B------:R-:W-:Y:S04]  /*6250*/  LOP3.LUT R11, R11, UR20, RZ, 0x3c, !PT ;  /* 0x000000140b0b7c12 */ /* 0x000fe8000f8e3cff */
[----:B--2---:R-:W-:Y:S01]  /*6260*/  SHF.L.U32 R0, R11, 0x1f, RZ ;  /* 0x0000001f0b007819 */ /* 0x004fe200000006ff */
[----:B------:R-:W-:Y:S01]  /*6270*/  IMAD.U32 R5, RZ, RZ, UR5 ;  /* 0x00000005ff057e24 */ /* 0x000fe2000f8e00ff */
[----:B------:R-:W-:Y:S04]  /*6280*/  ULEA UR5, UR6, UR24, 0x3 ;  /* 0x0000001806057291 */ /* 0x000fe8000f8e18ff */
[----:B------:R-:W-:Y:S11]  /*6290*/  @!P1 R2UR UR19, R5 ;  /* 0x00000000051392ca */ /* 0x000ff600000e0000 */
[----:B------:R-:W-:Y:S02]  /*62a0*/  @!UPT UIADD3 URZ, UPT, UPT, URZ, URZ, URZ ;  /* 0x000000fffffff290 */ /* 0x000fe4000fffe0ff */
[----:B------:R2:W-:Y:S01]  /*62b0*/  @!UP0 UTMALDG.3D [UR8], [UR18], desc[UR22] ;  /* 0x00001608120085b4 */ /* 0x0005e20008011000 */
[----:B------:R2:W-:Y:S01]  /*62c0*/  @!P1 SYNCS.ARRIVE.TRANS64.RED.A0TR RZ, [UR4+0x100], R2 ;  /* 0x00010002ffff99a7 */ /* 0x0005e20008300404 */
[----:B------:R-:W-:Y:S01]  /*62d0*/  SYNCS.ARRIVE.TRANS64.RED.A1T0 RZ, [UR7], RZ ;  /* 0x000000ffffff79a7 */ /* 0x000fe20008100407 */
[----:B------:R-:W3:Y:S02]  /*62e0*/  SYNCS.PHASECHK.TRANS64.TRYWAIT P0, [UR5+0x118], R0 ;  /* 0x00011800ff0075a7 */ /* 0x000ee40008001105 */
[----:B--23--:R-:W-:Y:S05]  /*62f0*/  @!P0 BRA `(.L_x_110) ;  /* 0x0000003c00c48947 */ /* 0x00cfea0003800000 */
.L_x_205:
[----:B------:R-:W-:Y:S01]  /*6300*/  UIADD3 UR9, UPT, UPT, UR5, 0x100, URZ ;  /* 0x0000010005097890 */ /* 0x000fe2000fffe0ff */
[----:B------:R-:W-:Y:S01]  /*6310*/  @!P1 IADD3 R2, P0, PT, R12, 0x980, RZ ;  /* 0x000009800c029810 */ /* 0x000fe20007f1e0ff */
[----:B------:R-:W-:Y:S01]  /*6320*/  UPLOP3.LUT UP4, UPT, UPT, UPT, UPT, 0x80, 0x8 ;  /* 0x000000000008789c */ /* 0x000fe20003f8f070 */
[----:B------:R-:W-:Y:S01]  /*6330*/  R2UR UR22, R86 ;  /* 0x00000000561672ca */ /* 0x000fe200000e0000 */
[----:B------:R-:W-:Y:S01]  /*6340*/  UMOV UR20, 0x0 ;  /* 0x0000000000147882 */ /* 0x000fe20000000000 */
[----:B------:R-:W-:Y:S01]  /*6350*/  UMOV UR21, 0x10000000 ;  /* 0x1000000000157882 */ /* 0x000fe20000000000 */
[----:B------:R-:W-:Y:S01]  /*6360*/  UMOV UR12, UR36 ;  /* 0x00000024000c7c82 */ /* 0x000fe20008000000 */
[----:B------:R-:W-:Y:S01]  /*6370*/  VOTEU.ALL UP0, P1 ;  /* 0x0000000000ff7886 */ /* 0x000fe20000800000 */
[----:B--2---:R-:W-:Y:S01]  /*6380*/  @!P1 IMAD.X R0, RZ, RZ, R13, P0 ;  /* 0x000000ffff009224 */ /* 0x004fe200000e060d */
[----:B------:R-:W-:Y:S01]  /*6390*/  R2UR UR19, R87 ;  /* 0x00000000571372ca */ /* 0x000fe200000e0000 */
[----:B------:R-:W-:Y:S01]  /*63a0*/  UMOV UR36, UR27 ;  /* 0x0000001b00247c82 */ /* 0x000fe20008000000 */
[C---:B------:R-:W-:Y:S01]  /*63b0*/  ISETP.NE.AND P0, PT, R10.reuse, 0x2, PT ;  /* 0x000000020a00780c */ /* 0x040fe20003f05270 */
[----:B------:R-:W-:Y:S02]  /*63c0*/  @!UP0 ULEA UR4, UR6, UR24, 0xd ;  /* 0x0000001806048291 */ /* 0x000fe4000f8e68ff */
[----:B------:R-:W-:Y:S01]  /*63d0*/  @!UP0 UIADD3 UR10, UPT, UPT, UR10, 0x20, URZ ;  /* 0x000000200a0a8890 */ /* 0x000fe2000fffe0ff */
[----:B------:R-:W-:Y:S01]  /*63e0*/  SEL R10, R10, RZ, P0 ;  /* 0x000000ff0a0a7207 */ /* 0x000fe20000000000 */
[----:B------:R-:W-:Y:S02]  /*63f0*/  @!UP0 UIADD3 UR8, UPT, UPT, UR4, 0x200, URZ ;  /* 0x0000020004088890 */ /* 0x000fe4000fffe0ff */
[----:B------:R-:W-:Y:S01]  /*6400*/  UIADD3 UR4, UPT, UPT, UR6, 0x1, URZ ;  /* 0x0000000106047890 */ /* 0x000fe2000fffe0ff */
[----:B------:R-:W-:Y:S01]  /*6410*/  @!P1 R2UR UR6, R2 ;  /* 0x00000000020692ca */ /* 0x000fe200000e0000 */
[----:B------:R-:W-:Y:S02]  /*6420*/  UIADD3 UR28, UPT, UPT, UR13, UR22, URZ ;  /* 0x000000160d1c7290 */ /* 0x000fe4000fffe0ff */
[----:B------:R-:W-:Y:S02]  /*6430*/  UISETP.NE.AND UP0, UPT, UR4, 0x3, UPT ;  /* 0x000000030400788c */ /* 0x000fe4000bf05270 */
[----:B------:R-:W-:Y:S02]  /*6440*/  UIADD3 UR26, UPT, UPT, UR14, UR19, URZ ;  /* 0x000000130e1a7290 */ /* 0x000fe4000fffe0ff */
[----:B------:R-:W-:Y:S01]  /*6450*/  USEL UR25, UR4, URZ, UP0 ;  /* 0x000000ff04197287 */ /* 0x000fe20008000000 */
[----:B------:R-:W-:Y:S01]  /*6460*/  @!P1 R2UR UR4, R0 ;  /* 0x00000000000492ca */ /* 0x000fe200000e0000 */
[----:B------:R-:W-:Y:S01]  /*6470*/  USEL UR18, URZ, 0x1, UP0 ;  /* 0x00000001ff127887 */ /* 0x000fe20008000000 */
[----:B------:R-:W-:Y:S01]  /*6480*/  SEL R0, RZ, 0x1, P0 ;  /* 0x00000001ff007807 */ /* 0x000fe20000000000 */
[----:B------:R-:W-:Y:S02]  /*6490*/  VOTEU.ALL UP0, P1 ;  /* 0x0000000000ff7886 */ /* 0x000fe40000800000 */
[----:B------:R-:W-:Y:S01]  /*64a0*/  IMAD.U32 R4, RZ, RZ, UR6 ;  /* 0x00000006ff047e24 */ /* 0x000fe2000f8e00ff */
[----:B------:R-:W-:Y:S02]  /*64b0*/  LOP3.LUT R9, R9, R0, RZ, 0x3c, !PT ;  /* 0x0000000009097212 */ /* 0x000fe400078e3cff */
[----:B------:R-:W-:Y:S02]  /*64c0*/  LOP3.LUT R11, R11, UR18, RZ, 0x3c, !PT ;  /* 0x000000120b0b7c12 */ /* 0x000fe4000f8e3cff */
[----:B------:R-:W-:Y:S03]  /*64d0*/  @!P1 R2UR UR6, R4 ;  /* 0x00000000040692ca */ /* 0x000fe600000e0000 */
[----:B------:R-:W-:Y:S01]  /*64e0*/  IMAD.U32 R5, RZ, RZ, UR4 ;  /* 0x00000004ff057e24 */ /* 0x000fe2000f8e00ff */
[----:B------:R-:W-:Y:S04]  /*64f0*/  UPRMT UR4, UR55, 0x654, UR9 ;  /* 0x0000065437047896 */ /* 0x000fe80008000009 */
[----:B------:R-:W-:Y:S11]  /*6500*/  @!P1 R2UR UR7, R5 ;  /* 0x00000000050792ca */ /* 0x000ff600000e0000 */
[----:B------:R-:W-:Y:S02]  /*6510*/  @!UPT UIADD3 URZ, UPT, UPT, URZ, URZ, URZ ;  /* 0x000000fffffff290 */ /* 0x000fe4000fffe0ff */
[----:B------:R2:W-:Y:S01]  /*6520*/  @!UP0 UTMALDG.3D [UR8], [UR6], desc[UR20] ;  /* 0x00001408060085b4 */ /* 0x0005e20008011000 */
[----:B------:R2:W-:Y:S01]  /*6530*/  @!P1 SYNCS.ARRIVE.TRANS64.RED.A0TR RZ, [UR5+0x100], R3 ;  /* 0x00010003ffff99a7 */ /* 0x0005e20008300405 */
[----:B------:R-:W-:Y:S01]  /*6540*/  SYNCS.ARRIVE.TRANS64.RED.A1T0 RZ, [UR4], RZ ;  /* 0x000000ffffff79a7 */ /* 0x000fe20008100404 */
[----:B------:R-:W-:Y:S05]  /*6550*/  BRA.U UP2, `(.L_x_111) ;  /* 0xfffffff102d07547 */ /* 0x000fea000b83ffff */
[----:B------:R-:W-:Y:S01]  /*6560*/  UIADD3 UR24, UPT, UPT, UR24, 0x118, URZ ;  /* 0x0000011818187890 */ /* 0x000fe2000fffe0ff */
[----:B--2---:R-:W-:-:S03]  /*6570*/  SHF.L.U32 R3, R11, 0x1f, RZ ;  /* 0x0000001f0b037819 */ /* 0x004fc600000006ff */
[----:B------:R-:W-:-:S09]  /*6580*/  ULEA UR4, UR25, UR24, 0x3 ;  /* 0x0000001819047291 */ /* 0x000fd2000f8e18ff */
[----:B------:R-:W2:Y:S02]  /*6590*/  SYNCS.PHASECHK.TRANS64.TRYWAIT P0, [UR4], R3 ;  /* 0x00000003ff0075a7 */ /* 0x000ea40008001104 */
[----:B--2---:R-:W-:Y:S05]  /*65a0*/  @!P0 BRA `(.L_x_112) ;  /* 0x0000003c00308947 */ /* 0x004fea0003800000 */
.L_x_207:
[----:B------:R-:W-:-:S04]  /*65b0*/  UIADD3 UR4, UPT, UPT, UR25, 0x1, URZ ;  /* 0x0000000119047890 */ /* 0x000fc8000fffe0ff */
[----:B------:R-:W-:-:S04]  /*65c0*/  UISETP.NE.AND UP0, UPT, UR4, 0x3, UPT ;  /* 0x000000030400788c */ /* 0x000fc8000bf05270 */
[----:B------:R-:W-:Y:S02]  /*65d0*/  USEL UR6, URZ, 0x1, UP0 ;  /* 0x00000001ff067887 */ /* 0x000fe40008000000 */
[----:B------:R-:W-:-:S04]  /*65e0*/  USEL UR4, UR4, URZ, UP0 ;  /* 0x000000ff04047287 */ /* 0x000fc80008000000 */
[----:B------:R-:W-:Y:S01]  /*65f0*/  ULEA UR5, UR4, UR24, 0x3 ;  /* 0x0000001804057291 */ /* 0x000fe2000f8e18ff */
[----:B------:R-:W-:-:S04]  /*6600*/  LOP3.LUT R11, R11, UR6, RZ, 0x3c, !PT ;  /* 0x000000060b0b7c12 */ /* 0x000fc8000f8e3cff */
[----:B--2---:R-:W-:-:S04]  /*6610*/  SHF.L.U32 R3, R11, 0x1f, RZ ;  /* 0x0000001f0b037819 */ /* 0x004fc800000006ff */
[----:B------:R-:W2:Y:S02]  /*6620*/  SYNCS.PHASECHK.TRANS64.TRYWAIT P0, [UR5], R3 ;  /* 0x00000003ff0075a7 */ /* 0x000ea40008001105 */
[----:B--2---:R-:W-:Y:S05]  /*6630*/  @!P0 BRA `(.L_x_113) ;  /* 0x0000003c00248947 */ /* 0x004fea0003800000 */
.L_x_209:
[----:B------:R-:W-:-:S04]  /*6640*/  UIADD3 UR4, UPT, UPT, UR4, 0x1, URZ ;  /* 0x0000000104047890 */ /* 0x000fc8000fffe0ff */
[----:B------:R-:W-:-:S04]  /*6650*/  UISETP.NE.AND UP0, UPT, UR4, 0x3, UPT ;  /* 0x000000030400788c */ /* 0x000fc8000bf05270 */
[----:B------:R-:W-:Y:S02]  /*6660*/  USEL UR5, URZ, 0x1, UP0 ;  /* 0x00000001ff057887 */ /* 0x000fe40008000000 */
[----:B------:R-:W-:-:S04]  /*6670*/  USEL UR4, UR4, URZ, UP0 ;  /* 0x000000ff04047287 */ /* 0x000fc80008000000 */
[----:B------:R-:W-:Y:S01]  /*6680*/  ULEA UR4, UR4, UR24, 0x3 ;  /* 0x0000001804047291 */ /* 0x000fe2000f8e18ff */
[----:B--2---:R-:W-:-:S04]  /*6690*/  LOP3.LUT R3, R11, UR5, RZ, 0x3c, !PT ;  /* 0x000000050b037c12 */ /* 0x004fc8000f8e3cff */
[----:B------:R-:W-:Y:S01]  /*66a0*/  SHF.L.U32 R3, R3, 0x1f, RZ ;  /* 0x0000001f03037819 */ /* 0x000fe200000006ff */
[----:B------:R-:W-:-:S07]  /*66b0*/  IMAD.U32 R0, RZ, RZ, UR4 ;  /* 0x00000004ff007e24 */ /* 0x000fce000f8e00ff */
.L_x_114:
[----:B--2---:R2:W3:Y:S02]  /*66c0*/  SYNCS.PHASECHK.TRANS64.TRYWAIT P0, [R0+URZ], R3 ;  /* 0x00000003000075a7 */ /* 0x0044e400080011ff */
[----:B---3--:R-:W-:Y:S05]  /*66d0*/  @!P0 NANOSLEEP.SYNCS 0x989680 ;  /* 0x009896800000895d */ /* 0x008fea0003900000 */
[----:B------:R-:W3:Y:S02]  /*66e0*/  @!P0 SYNCS.PHASECHK.TRANS64 P0, [R0+URZ], R3 ;  /* 0x00000003000085a7 */ /* 0x000ee400080010ff */
[----:B-1-3--:R-:W-:Y:S05]  /*66f0*/  @P0 EXIT ;  /* 0x000000000000094d */ /* 0x00afea0003800000 */
[----:B------:R-:W-:Y:S05]  /*6700*/  BRA `(.L_x_114) ;  /* 0xfffffffc00ec7947 */ /* 0x000fea000383ffff */
.L_x_102:
[----:B------:R-:W-:-:S06]  /*6710*/  UISETP.GE.AND UP0, UPT, UR18, 0x4, UPT ;  /* 0x000000041200788c */ /* 0x000fcc000bf06270 */
[----:B------:R-:W-:-:S13]  /*6720*/  PLOP3.LUT P0, PT, PT, PT, UP0, 0x80, 0x8 ;  /* 0x000000000008781c */ /* 0x000fda0003f0f008 */
[----:B-1----:R-:W-:Y:S05]  /*6730*/  @!P0 EXIT ;  /* 0x000000000000894d */ /* 0x002fea0003800000 */
[----:B------:R-:W-:Y:S01]  /*6740*/  BAR.SYNC.DEFER_BLOCKING 0x6, 0xa0 ;  /* 0x0182800000007b1d */ /* 0x000fe20000010000 */
[C---:B------:R-:W-:Y:S01]  /*6750*/  IMAD.SHL.U32 R2, R92.reuse, 0x20, RZ ;  /* 0x000000205c027824 */ /* 0x040fe200078e00ff */
[C---:B------:R-:W-:Y:S01]  /*6760*/  LOP3.LUT R93, R92.reuse, 0x2, RZ, 0xc0, !PT ;  /* 0x000000025c5d7812 */ /* 0x040fe200078ec0ff */
[C---:B------:R-:W-:Y:S01]  /*6770*/  IMAD.SHL.U32 R97, R92.reuse, 0x4, RZ ;  /* 0x000000045c617824 */ /* 0x040fe200078e00ff */
[C---:B------:R-:W-:Y:S01]  /*6780*/  LOP3.LUT R98, R92.reuse, 0x60, RZ, 0xc0, !PT ;  /* 0x000000605c627812 */ /* 0x040fe200078ec0ff */
[----:B------:R-:W-:Y:S01]  /*6790*/  IMAD.U32 R37, R92, 0x10000, RZ ;  /* 0x000100005c257824 */ /* 0x000fe200078e00ff */
[----:B------:R-:W-:Y:S01]  /*67a0*/  UMOV UR47, 0x400 ;  /* 0x00000400002f7882 */ /* 0x000fe20000000000 */
[----:B------:R-:W1:Y:S01]  /*67b0*/  LDCU.64 UR4, c[0x0][0xc90] ;  /* 0x00019200ff0477ac */ /* 0x000e620008000a00 */
[----:B------:R-:W2:Y:S01]  /*67c0*/  LDC.64 R78, c[0x0][0xcb0] ;  /* 0x00032c00ff4e7b82 */ /* 0x000ea20000000a00 */
[----:B------:R-:W-:Y:S01]  /*67d0*/  LOP3.LUT R4, R2, 0xc0, RZ, 0xc0, !PT ;  /* 0x000000c002047812 */ /* 0x000fe200078ec0ff */
[----:B------:R-:W-:Y:S01]  /*67e0*/  HFMA2 R36, -RZ, RZ, 0, 0 ;  /* 0x00000000ff247431 */ /* 0x000fe200000001ff */
[----:B------:R-:W-:Y:S01]  /*67f0*/  ULEA UR47, UR55, UR47, 0x18 ;  /* 0x0000002f372f7291 */ /* 0x000fe2000f8ec0ff */
[----:B------:R-:W-:-:S02]  /*6800*/  LOP3.LUT R92, R92, 0x4, RZ, 0xc0, !PT ;  /* 0x000000045c5c7812 */ /* 0x000fc400078ec0ff */
[----:B------:R-:W-:Y:S02]  /*6810*/  CS2R R94, SRZ ;  /* 0x00000000005e7805 */ /* 0x000fe4000001ff00 */
[----:B------:R-:W-:Y:S01]  /*6820*/  LOP3.LUT R97, R4, 0x18, R97, 0xf8, !PT ;  /* 0x0000001804617812 */ /* 0x000fe200078ef861 */
[----:B------:R-:W-:Y:S01]  /*6830*/  IMAD.MOV.U32 R91, RZ, RZ, RZ ;  /* 0x000000ffff5b7224 */ /* 0x000fe200078e00ff */
[----:B------:R-:W3:Y:S01]  /*6840*/  LDC.64 R76, c[0x0][0xca8] ;  /* 0x00032a00ff4c7b82 */ /* 0x000ee20000000a00 */
[----:B------:R-:W-:Y:S01]  /*6850*/  LOP3.LUT R37, R37, 0x600000, RZ, 0xc0, !PT ;  /* 0x0060000025257812 */ /* 0x000fe200078ec0ff */
[----:B------:R-:W-:Y:S01]  /*6860*/  IMAD.MOV R93, RZ, RZ, -R93 ;  /* 0x000000ffff5d7224 */ /* 0x000fe200078e0a5d */
[C---:B------:R-:W-:Y:S01]  /*6870*/  IADD3 R96, PT, PT, -R92.reuse, 0x2, RZ ;  /* 0x000000025c607810 */ /* 0x040fe20007ffe1ff */
[----:B------:R-:W4:Y:S01]  /*6880*/  LDCU UR63, c[0x0][0x370] ;  /* 0x00006e00ff3f77ac */ /* 0x000f220008000800 */
[----:B------:R-:W-:Y:S02]  /*6890*/  LOP3.LUT R97, R97, 0xf20, R2, 0xf8, !PT ;  /* 0x00000f2061617812 */ /* 0x000fe400078ef802 */
[----:B------:R-:W-:Y:S01]  /*68a0*/  IADD3 R92, PT, PT, -R92, RZ, RZ ;  /* 0x000000ff5c5c7210 */ /* 0x000fe20007ffe1ff */
[----:B------:R-:W4:Y:S01]  /*68b0*/  LDS R0, [UR47+0x1d0] ;  /* 0x0001d02fff007984 */ /* 0x000f220008000800 */
[----:B-1----:R-:W-:Y:S01]  /*68c0*/  IMAD.U32 R100, RZ, RZ, UR4 ;  /* 0x00000004ff647e24 */ /* 0x002fe2000f8e00ff */
[----:B------:R-:W-:Y:S01]  /*68d0*/  UIADD3 UR4, UPT, UPT, UR47, 0x200, URZ ;  /* 0x000002002f047890 */ /* 0x000fe2000fffe0ff */
[----:B------:R-:W-:Y:S01]  /*68e0*/  IMAD.U32 R99, RZ, RZ, UR5 ;  /* 0x00000005ff637e24 */ /* 0x000fe2000f8e00ff */
[----:B------:R-:W-:Y:S01]  /*68f0*/  UMOV UR54, 0x1 ;  /* 0x0000000100367882 */ /* 0x000fe20000000000 */
[----:B------:R-:W-:Y:S01]  /*6900*/  IMAD.SHL.U32 R96, R96, 0x10, RZ ;  /* 0x0000001060607824 */ /* 0x000fe200078e00ff */
[----:B------:R-:W-:Y:S01]  /*6910*/  UMOV UR46, URZ ;  /* 0x000000ff002e7c82 */ /* 0x000fe20008000000 */
[----:B------:R-:W1:Y:S01]  /*6920*/  LDCU UR43, c[0x0][0xf0c] ;  /* 0x0001e180ff2b77ac */ /* 0x000e620008000800 */
[----:B------:R-:W-:Y:S01]  /*6930*/  IMAD.U32 R102, RZ, RZ, UR4 ;  /* 0x00000004ff667e24 */ /* 0x000fe2000f8e00ff */
[----:B------:R-:W-:Y:S01]  /*6940*/  LEA R97, R97, UR4, 0x1 ;  /* 0x0000000461617c11 */ /* 0x000fe2000f8e08ff */
[----:B------:R-:W1:Y:S01]  /*6950*/  LDCU UR39, c[0x0][0xf30] ;  /* 0x0001e600ff2777ac */ /* 0x000e620008000800 */
[----:B------:R-:W1:Y:S01]  /*6960*/  LDCU.64 UR60, c[0x0][0xc88] ;  /* 0x00019100ff3c77ac */ /* 0x000e620008000a00 */
[----:B------:R-:W1:Y:S01]  /*6970*/  LDCU.64 UR40, c[0x0][0xf28] ;  /* 0x0001e500ff2877ac */ /* 0x000e620008000a00 */
[----:B------:R-:W1:Y:S01]  /*6980*/  LDCU.128 UR56, c[0x0][0xf10] ;  /* 0x0001e200ff3877ac */ /* 0x000e620008000c00 */
[----:B------:R-:W1:Y:S01]  /*6990*/  LDCU UR62, c[0x0][0x374] ;  /* 0x00006e80ff3e77ac */ /* 0x000e620008000800 */
[----:B------:R-:W-:Y:S01]  /*69a0*/  UMOV UR53, URZ ;  /* 0x000000ff00357c82 */ /* 0x000fe20008000000 */
[----:B------:R-:W-:Y:S01]  /*69b0*/  UMOV UR52, URZ ;  /* 0x000000ff00347c82 */ /* 0x000fe20008000000 */
[----:B-1234-:R-:W-:-:S07]  /*69c0*/  IMAD.IADD R37, R0, 0x1, R37 ;  /* 0x0000000100257824 */ /* 0x01efce00078e0225 */
.L_x_145:
[C---:B------:R-:W-:Y:S02]  /*69d0*/  LEA R0, R91.reuse, UR47, 0x3 ;  /* 0x0000002f5b007c11 */ /* 0x040fe4000f8e18ff */
[----:B------:R-:W-:Y:S02]  /*69e0*/  SHF.L.U32 R3, R94, 0x1f, RZ ;  /* 0x0000001f5e037819 */ /* 0x000fe400000006ff */
[----:B------:R-:W-:Y:S02]  /*69f0*/  LEA R5, R91, UR47, 0x4 ;  /* 0x0000002f5b057c11 */ /* 0x000fe4000f8e20ff */
[----:B-1----:R-:W1:Y:S02]  /*6a00*/  SYNCS.PHASECHK.TRANS64.TRYWAIT P0, [R0+URZ+0x140], R3 ;  /* 0x00014003000075a7 */ /* 0x002e6400080011ff */
[----:B-1----:R-:W-:Y:S05]  /*6a10*/  @!P0 BRA `(.L_x_115) ;  /* 0x0000003800448947 */ /* 0x002fea0003800000 */
.L_x_210:
[----:B------:R-:W-:Y:S01]  /*6a20*/  R2UR UR7, R101 ;  /* 0x00000000650772ca */ /* 0x000fe200000e0000 */
[----:B------:R-:W2:Y:S01]  /*6a30*/  LDS.128 R4, [R5+0x1b0] ;  /* 0x0001b00005047984 */ /* 0x000ea20000000c00 */
[----:B-1----:R-:W-:Y:S01]  /*6a40*/  VIADD R0, R0, 0x150 ;  /* 0x0000015000007836 */ /* 0x002fe20000000000 */
[----:B------:R-:W-:Y:S04]  /*6a50*/  UISETP.GE.AND UP0, UPT, UR42, 0x1, UPT ;  /* 0x000000012a00788c */ /* 0x000fe8000bf06270 */
[----:B------:R-:W-:Y:S01]  /*6a60*/  PRMT R0, RZ, 0x654, R0 ;  /* 0x00000654ff007816 */ /* 0x000fe20000000000 */
[----:B------:R-:W-:Y:S01]  /*6a70*/  @!PT LDS RZ, [RZ] ;  /* 0x00000000fffff984 */ /* 0x000fe20000000800 */
[----:B------:R-:W-:Y:S01]  /*6a80*/  @!PT LDS RZ, [RZ] ;  /* 0x00000000fffff984 */ /* 0x000fe20000000800 */
[----:B------:R-:W-:Y:S01]  /*6a90*/  @!PT LDS RZ, [RZ] ;  /* 0x00000000fffff984 */ /* 0x000fe20000000800 */
[----:B------:R-:W-:Y:S01]  /*6aa0*/  @!PT LDS RZ, [RZ] ;  /* 0x00000000fffff984 */ /* 0x000fe20000000800 */
[----:B------:R1:W-:Y:S06]  /*6ab0*/  MEMBAR.ALL.CTA ;  /* 0x0000000000007992 */ /* 0x0003ec0000008000 */
[----:B-1----:R-:W1:Y:S02]  /*6ac0*/  FENCE.VIEW.ASYNC.S ;  /* 0x00000000000073c6 */ /* 0x002e640000000000 */
[----:B-1----:R1:W-:Y:S01]  /*6ad0*/  SYNCS.ARRIVE.TRANS64.RED.A1T0 RZ, [R0+URZ], RZ ;  /* 0x000000ff00ff79a7 */ /* 0x0023e200081004ff */
[----:B--2---:R-:W-:Y:S11]  /*6ae0*/  LOP3.LUT P0, RZ, R6, 0x1, RZ, 0xc0, !PT ;  /* 0x0000000106ff7812 */ /* 0x004ff6000780c0ff */
[----:B------:R-:W-:Y:S02]  /*6af0*/  @!UPT UIADD3 URZ, UPT, UPT, URZ, URZ, URZ ;  /* 0x000000fffffff290 */ /* 0x000fe4000fffe0ff */
[----:B------:R-:W-:Y:S01]  /*6b00*/  VOTEU.ANY UP1, P0 ;  /* 0x0000000000ff7886 */ /* 0x000fe20000020100 */
[----:B------:R-:W-:Y:S01]  /*6b10*/  PLOP3.LUT P0, PT, PT, PT, UP1, 0x80, 0x8 ;  /* 0x000000000008781c */ /* 0x000fe20003f0f018 */
[----:B------:R-:W-:Y:S06]  /*6b20*/  UP2UR UR4, UPR, URZ, 0x2 ;  /* 0x00000002ff047883 */ /* 0x000fec0008000000 */
[----:B------:R-:W-:Y:S06]  /*6b30*/  IMAD.U32 R103, RZ, RZ, UR4 ;  /* 0x00000004ff677e24 */ /* 0x000fec000f8e00ff */
[----:B------:R-:W-:Y:S02]  /*6b40*/  @P0 SHF.R.U32.HI R2, RZ, 0x10, R5 ;  /* 0x00000010ff020819 */ /* 0x000fe40000011605 */
[----:B------:R-:W-:Y:S02]  /*6b50*/  @P0 MOV R3, R4 ;  /* 0x0000000400030202 */ /* 0x000fe40000000f00 */
[----:B------:R-:W-:Y:S02]  /*6b60*/  @P0 R2UR UR4, R2 ;  /* 0x00000000020402ca */ /* 0x000fe400000e0000 */
[----:B------:R-:W-:Y:S02]  /*6b70*/  @P0 LOP3.LUT R4, R5, 0xffff, RZ, 0xc0, !PT ;  /* 0x0000ffff05040812 */ /* 0x000fe400078ec0ff */
[----:B------:R-:W-:Y:S02]  /*6b80*/  @P0 R2UR UR6, R3 ;  /* 0x00000000030602ca */ /* 0x000fe400000e0000 */
[----:B------:R-:W-:Y:S07]  /*6b90*/  @P0 R2UR UR5, R4 ;  /* 0x00000000040502ca */ /* 0x000fee00000e0000 */
[----:B------:R-:W-:Y:S02]  /*6ba0*/  @UP1 UMOV UR7, UR4 ;  /* 0x0000000400071c82 */ /* 0x000fe40008000000 */
[----:B------:R-:W-:Y:S02]  /*6bb0*/  IMAD.U32 R101, RZ, RZ, UR7 ;  /* 0x00000007ff657e24 */ /* 0x000fe4000f8e00ff */
[----:B------:R-:W-:Y:S02]  /*6bc0*/  @UP1 UMOV UR38, UR6 ;  /* 0x0000000600261c82 */ /* 0x000fe40008000000 */
[----:B------:R-:W-:Y:S01]  /*6bd0*/  @UP1 UMOV UR37, UR5 ;  /* 0x0000000500251c82 */ /* 0x000fe20008000000 */
[----:B-1----:R-:W-:Y:S05]  /*6be0*/  BRA.U !UP0, `(.L_x_116) ;  /* 0x0000000108cc7547 */ /* 0x002fea000b800000 */
[----:B------:R-:W1:Y:S01]  /*6bf0*/  LDCU UR12, c[0x0][0xf20] ;  /* 0x0001e400ff0c77ac */ /* 0x000e620008000800 */
[----:B------:R-:W-:Y:S02]  /*6c00*/  UIMAD.WIDE.U32 UR4, UR62, UR59, URZ ;  /* 0x0000003b3e0472a5 */ /* 0x000fe4000f8e00ff */
[----:B------:R-:W-:Y:S02]  /*6c10*/  UIMAD.WIDE.U32 UR6, UR63, UR56, URZ ;  /* 0x000000383f0672a5 */ /* 0x000fe4000f8e00ff */
[----:B------:R-:W-:Y:S02]  /*6c20*/  UISETP.NE.AND UP0, UPT, UR58, 0x1, UPT ;  /* 0x000000013a00788c */ /* 0x000fe4000bf05270 */
[----:B------:R-:W-:Y:S02]  /*6c30*/  UIMAD.WIDE.U32 UR8, UR37, UR59, URZ ;  /* 0x0000003b250872a5 */ /* 0x000fe4000f8e00ff */
[----:B------:R-:W-:Y:S02]  /*6c40*/  UIMAD.WIDE.U32 UR10, UR38, UR56, URZ ;  /* 0x00000038260a72a5 */ /* 0x000fe4000f8e00ff */
[----:B------:R-:W-:Y:S02]  /*6c50*/  UISETP.NE.AND UP1, UPT, UR43, 0x1, UPT ;  /* 0x000000012b00788c */ /* 0x000fe4000bf25270 */
[----:B------:R-:W-:Y:S01]  /*6c60*/  UISETP.NE.AND UP2, UPT, UR42, 0x1, UPT ;  /* 0x000000012a00788c */ /* 0x000fe2000bf45270 */
[----:B------:R-:W-:Y:S02]  /*6c70*/  UMOV UR4, UR5 ;  /* 0x0000000500047c82 */ /* 0x000fe40008000000 */
[----:B-1----:R-:W-:Y:S03]  /*6c80*/  USHF.R.U32.HI UR5, URZ, UR12, UR4 ;  /* 0x0000000cff057299 */ /* 0x002fe60008011604 */
[----:B------:R-:W-:Y:S02]  /*6c90*/  UMOV UR4, UR7 ;  /* 0x0000000700047c82 */ /* 0x000fe40008000000 */
[----:B------:R-:W-:Y:S02]  /*6ca0*/  USHF.R.U32.HI UR7, URZ, UR57, UR4 ;  /* 0x00000039ff077299 */ /* 0x000fe40008011604 */
[----:B------:R-:W-:Y:S02]  /*6cb0*/  USEL UR4, UR62, UR5, !UP0 ;  /* 0x000000053e047287 */ /* 0x000fe4000c000000 */
[----:B------:R-:W-:Y:S01]  /*6cc0*/  USEL UR7, UR63, UR7, !UP1 ;  /* 0x000000073f077287 */ /* 0x000fe2000c800000 */
[----:B------:R-:W-:Y:S01]  /*6cd0*/  UMOV UR5, UR9 ;  /* 0x0000000900057c82 */ /* 0x000fe20008000000 */
[----:B------:R-:W-:Y:S02]  /*6ce0*/  UIMAD.WIDE.U32 UR8, UR4, UR40, URZ ;  /* 0x00000028040872a5 */ /* 0x000fe4000f8e00ff */
[----:B------:R-:W-:Y:S03]  /*6cf0*/  USHF.R.U32.HI UR6, URZ, UR12, UR5 ;  /* 0x0000000cff067299 */ /* 0x000fe60008011605 */
[----:B------:R-:W-:Y:S01]  /*6d00*/  UMOV UR5, UR11 ;  /* 0x0000000b00057c82 */ /* 0x000fe20008000000 */
[----:B------:R-:W-:Y:S02]  /*6d10*/  UIMAD.WIDE.U32 UR10, UR7, UR40, URZ ;  /* 0x00000028070a72a5 */ /* 0x000fe4000f8e00ff */
[----:B------:R-:W-:Y:S02]  /*6d20*/  USHF.R.U32.HI UR12, URZ, UR57, UR5 ;  /* 0x00000039ff0c7299 */ /* 0x000fe40008011605 */
[----:B------:R-:W-:Y:S01]  /*6d30*/  USEL UR6, UR37, UR6, !UP0 ;  /* 0x0000000625067287 */ /* 0x000fe2000c000000 */
[----:B------:R-:W-:Y:S02]  /*6d40*/  UMOV UR5, UR9 ;  /* 0x0000000900057c82 */ /* 0x000fe40008000000 */
[----:B------:R-:W-:Y:S01]  /*6d50*/  UMOV UR10, UR11 ;  /* 0x0000000b000a7c82 */ /* 0x000fe20008000000 */
[----:B------:R-:W-:Y:S02]  /*6d60*/  @UP2 USHF.R.U32.HI UR4, URZ, UR41, UR5 ;  /* 0x00000029ff042299 */ /* 0x000fe40008011605 */
[----:B------:R-:W-:Y:S02]  /*6d70*/  @UP2 USHF.R.U32.HI UR7, URZ, UR41, UR10 ;  /* 0x00000029ff072299 */ /* 0x000fe4000801160a */
[----:B------:R-:W-:Y:S02]  /*6d80*/  UIMAD UR4, UR42, UR4, URZ ;  /* 0x000000042a0472a4 */ /* 0x000fe4000f8e02ff */
[----:B------:R-:W-:Y:S02]  /*6d90*/  UIMAD.WIDE.U32 UR10, UR6, UR40, URZ ;  /* 0x00000028060a72a5 */ /* 0x000fe4000f8e00ff */
[----:B------:R-:W-:Y:S02]  /*6da0*/  USEL UR5, UR38, UR12, !UP1 ;  /* 0x0000000c26057287 */ /* 0x000fe4000c800000 */
[----:B------:R-:W-:Y:S02]  /*6db0*/  UIMAD UR8, UR42, UR7, URZ ;  /* 0x000000072a0872a4 */ /* 0x000fe4000f8e02ff */
[----:B------:R-:W-:Y:S03]  /*6dc0*/  UISETP.GE.AND UP0, UPT, UR6, UR4, UPT ;  /* 0x000000040600728c */ /* 0x000fe6000bf06270 */
[----:B------:R-:W-:Y:S01]  /*6dd0*/  UMOV UR4, UR11 ;  /* 0x0000000b00047c82 */ /* 0x000fe20008000000 */
[----:B------:R-:W-:Y:S02]  /*6de0*/  UISETP.GE.OR UP0, UPT, UR5, UR8, UP0 ;  /* 0x000000080500728c */ /* 0x000fe40008706670 */
[----:B------:R-:W-:Y:S02]  /*6df0*/  USHF.R.U32.HI UR4, URZ, UR41, UR4 ;  /* 0x00000029ff047299 */ /* 0x000fe40008011604 */
[----:B------:R-:W-:Y:S02]  /*6e00*/  UIMAD.WIDE.U32 UR8, UR5, UR40, URZ ;  /* 0x00000028050872a5 */ /* 0x000fe4000f8e00ff */
[----:B------:R-:W-:Y:S02]  /*6e10*/  USEL UR11, UR6, UR4, !UP2 ;  /* 0x00000004060b7287 */ /* 0x000fe4000d000000 */
[----:B------:R-:W-:Y:S02]  /*6e20*/  UIADD3 UR8, UPT, UPT, -UR5, URZ, URZ ;  /* 0x000000ff05087290 */ /* 0x000fe4000fffe1ff */
[----:B------:R-:W-:Y:S01]  /*6e30*/  UIADD3 UR10, UPT, UPT, -UR11, URZ, URZ ;  /* 0x000000ff0b0a7290 */ /* 0x000fe2000fffe1ff */
[----:B------:R-:W-:Y:S01]  /*6e40*/  @!UP0 UMOV UR4, UR9 ;  /* 0x0000000900048c82 */ /* 0x000fe20008000000 */
[----:B------:R-:W-:Y:S02]  /*6e50*/  UIADD3 UR9, UPT, UPT, -UR6, URZ, URZ ;  /* 0x000000ff06097290 */ /* 0x000fe4000fffe1ff */
[----:B------:R-:W-:Y:S02]  /*6e60*/  @!UP0 USHF.R.U32.HI UR4, URZ, UR41, UR4 ;  /* 0x00000029ff048299 */ /* 0x000fe40008011604 */
[----:B------:R-:W-:Y:S02]  /*6e70*/  UIMAD UR10, UR42, UR10, UR6 ;  /* 0x0000000a2a0a72a4 */ /* 0x000fe4000f8e0206 */
[----:B------:R-:W-:Y:S04]  /*6e80*/  @!UP0 USEL UR4, UR5, UR4, !UP2 ;  /* 0x0000000405048287 */ /* 0x000fe8000d000000 */
[----:B------:R-:W-:Y:S02]  /*6e90*/  @!UP0 UIMAD UR10, UR7, UR10, UR4 ;  /* 0x0000000a070a82a4 */ /* 0x000fe4000f8e0204 */
[----:B------:R-:W-:Y:S02]  /*6ea0*/  @!UP0 UIADD3 UR11, UPT, UPT, UR11, -UR4, URZ ;  /* 0x800000040b0b8290 */ /* 0x000fe4000fffe0ff */
[----:B------:R-:W-:Y:S02]  /*6eb0*/  UIMAD UR7, UR43, UR8, UR38 ;  /* 0x000000082b0772a4 */ /* 0x000fe4000f8e0226 */
[----:B------:R-:W-:Y:S02]  /*6ec0*/  @!UP0 UIMAD UR6, UR11, UR42, UR5 ;  /* 0x0000002a0b0682a4 */ /* 0x000fe4000f8e0205 */
[----:B------:R-:W-:Y:S01]  /*6ed0*/  UIMAD UR4, UR58, UR9, UR37 ;  /* 0x000000093a0472a4 */ /* 0x000fe2000f8e0225 */
[----:B------:R-:W-:Y:S02]  /*6ee0*/  @!UP0 UMOV UR5, UR10 ;  /* 0x0000000a00058c82 */ /* 0x000fe40008000000 */
[----:B------:R-:W-:Y:S02]  /*6ef0*/  UIMAD UR38, UR5, UR43, UR7 ;  /* 0x0000002b052672a4 */ /* 0x000fe4000f8e0207 */
[----:B------:R-:W-:Y:S11]  /*6f00*/  UIMAD UR37, UR6, UR58, UR4 ;  /* 0x0000003a062572a4 */ /* 0x000ff6000f8e0204 */
[----:B------:R-:W-:Y:S01]  /*6f10*/  @!UPT UIADD3 URZ, UPT, UPT, URZ, URZ, URZ ;  /* 0x000000fffffff290 */ /* 0x000fe2000fffe0ff */
.L_x_116:
[----:B------:R-:W-:Y:S01]  /*6f20*/  UISETP.NE.AND UP0, UPT, UR39, 0x1, UPT ;  /* 0x000000012700788c */ /* 0x000fe2000bf05270 */
[----:B------:R-:W-:Y:S01]  /*6f30*/  R2UR UR11, R102 ;  /* 0x00000000660b72ca */ /* 0x000fe200000e0000 */
[----:B------:R-:W-:Y:S01]  /*6f40*/  USHF.L.U32 UR50, UR26, 0x7, URZ ;  /* 0x000000071a327899 */ /* 0x000fe200080006ff */
[----:B------:R-:W-:Y:S01]  /*6f50*/  IADD3 R91, PT, PT, R91, 0x1, RZ ;  /* 0x000000015b5b7810 */ /* 0x000fe20007ffe0ff */
[----:B------:R-:W-:Y:S07]  /*6f60*/  USHF.L.U32 UR49, UR28, 0x6, URZ ;  /* 0x000000061c317899 */ /* 0x000fee00080006ff */
[----:B------:R-:W1:Y:S01]  /*6f70*/  @!UP0 LDCU.128 UR12, c[0x0][0xf10] ;  /* 0x0001e200ff0c87ac */ /* 0x000e620008000c00 */
[----:B------:R-:W2:Y:S01]  /*6f80*/  @!UP0 LDCU UR5, c[0x0][0xf0c] ;  /* 0x0001e180ff0587ac */ /* 0x000ea20008000800 */
[----:B------:R-:W3:Y:S01]  /*6f90*/  @!UP0 LDCU UR10, c[0x0][0xf20] ;  /* 0x0001e400ff0a87ac */ /* 0x000ee20008000800 */
[----:B-1----:R-:W-:Y:S02]  /*6fa0*/  UIMAD.WIDE.U32 UR8, UR38, UR12, URZ ;  /* 0x0000000c260872a5 */ /* 0x002fe4000f8e00ff */
[----:B------:R-:W-:Y:S02]  /*6fb0*/  UIMAD.WIDE.U32 UR6, UR37, UR15, URZ ;  /* 0x0000000f250672a5 */ /* 0x000fe4000f8e00ff */
[----:B------:R-:W-:Y:S03]  /*6fc0*/  @!UP0 UISETP.NE.AND UP1, UPT, UR14, 0x1, UPT ;  /* 0x000000010e00888c */ /* 0x000fe6000bf25270 */
[----:B------:R-:W-:Y:S01]  /*6fd0*/  @!UP0 UMOV UR4, UR9 ;  /* 0x0000000900048c82 */ /* 0x000fe20008000000 */
[----:B--2---:R-:W-:Y:S02]  /*6fe0*/  @!UP0 UISETP.NE.AND UP2, UPT, UR5, 0x1, UPT ;  /* 0x000000010500888c */ /* 0x004fe4000bf45270 */
[----:B------:R-:W-:Y:S01]  /*6ff0*/  @!UP0 USHF.R.U32.HI UR4, URZ, UR13, UR4 ;  /* 0x0000000dff048299 */ /* 0x000fe20008011604 */
[----:B------:R-:W-:Y:S02]  /*7000*/  @!UP0 UMOV UR6, UR7 ;  /* 0x0000000700068c82 */ /* 0x000fe40008000000 */
[----:B---3--:R-:W-:Y:S02]  /*7010*/  @!UP0 USHF.R.U32.HI UR6, URZ, UR10, UR6 ;  /* 0x0000000aff068299 */ /* 0x008fe40008011606 */
[----:B------:R-:W-:Y:S02]  /*7020*/  @!UP0 USEL UR7, UR38, UR4, !UP2 ;  /* 0x0000000426078287 */ /* 0x000fe4000d000000 */
[----:B------:R-:W-:Y:S04]  /*7030*/  @!UP0 USEL UR6, UR37, UR6, !UP1 ;  /* 0x0000000625068287 */ /* 0x000fe8000c800000 */
[----:B------:R-:W-:Y:S02]  /*7040*/  @!UP0 UIADD3 UR4, UPT, UPT, -UR7, UR6, URZ ;  /* 0x0000000607048290 */ /* 0x000fe4000fffe1ff */
[----:B------:R-:W-:Y:S02]  /*7050*/  @!UP0 UIADD3 UR6, UPT, UPT, UR7, -UR6, URZ ;  /* 0x8000000607068290 */ /* 0x000fe4000fffe0ff */
[----:B------:R-:W-:Y:S02]  /*7060*/  @!UP0 UIMAD UR38, UR4, UR5, UR38 ;  /* 0x00000005042682a4 */ /* 0x000fe4000f8e0226 */
[----:B------:R-:W-:Y:S02]  /*7070*/  @!UP0 UIMAD UR37, UR6, UR14, UR37 ;  /* 0x0000000e062582a4 */ /* 0x000fe4000f8e0225 */
[----:B------:R-:W-:Y:S09]  /*7080*/  ULOP3.LUT UP0, URZ, UR11, 0x1b0, URZ, 0xc0, !UPT ;  /* 0x000001b00bff7892 */ /* 0x000ff2000f80c0ff */
[----:B------:R-:W-:Y:S05]  /*7090*/  BRA.U !UP0, `(.L_x_117) ;  /* 0x00000001087c7547 */ /* 0x000fea000b800000 */
[----:B------:R-:W1:Y:S01]  /*70a0*/  LDCU.64 UR8, c[0x4][0x80] ;  /* 0x01001000ff0877ac */ /* 0x000e620008000a00 */
[----:B------:R-:W-:Y:S01]  /*70b0*/  MOV R2, 0x0 ;  /* 0x0000000000027802 */ /* 0x000fe20000000f00 */
[----:B------:R-:W-:Y:S02]  /*70c0*/  HFMA2 R12, -RZ, RZ, 0, 5.9604644775390625e-08 ;  /* 0x00000001ff0c7431 */ /* 0x000fe400000001ff */
[----:B------:R-:W-:Y:S01]  /*70d0*/  IMAD.MOV.U32 R8, RZ, RZ, 0x70 ;  /* 0x00000070ff087424 */ /* 0x000fe200078e00ff */
[----:B------:R2:W3:Y:S01]  /*70e0*/  LDC.64 R14, c[0x4][R2] ;  /* 0x01000000020e7b82 */ /* 0x0004e20000000a00 */
[----:B------:R-:W4:Y:S01]  /*70f0*/  LDCU.64 UR6, c[0x4][0x88] ;  /* 0x01001100ff0677ac */ /* 0x000f220008000a00 */
[----:B------:R-:W-:Y:S01]  /*7100*/  IMAD.MOV.U32 R13, RZ, RZ, RZ ;  /* 0x000000ffff0d7224 */ /* 0x000fe200078e00ff */
[----:B------:R-:W2:Y:S01]  /*7110*/  LDCU.64 UR4, c[0x4][0x8] ;  /* 0x01000100ff0477ac */ /* 0x000ea20008000a00 */
[----:B-1----:R-:W-:Y:S01]  /*7120*/  MOV R5, UR9 ;  /* 0x0000000900057c02 */ /* 0x002fe20008000f00 */
[----:B------:R-:W-:Y:S01]  /*7130*/  IMAD.U32 R4, RZ, RZ, UR8 ;  /* 0x00000008ff047e24 */ /* 0x000fe2000f8e00ff */
[----:B----4-:R-:W-:Y:S01]  /*7140*/  MOV R7, UR7 ;  /* 0x0000000700077c02 */ /* 0x010fe20008000f00 */
[----:B------:R-:W-:Y:S01]  /*7150*/  IMAD.U32 R6, RZ, RZ, UR6 ;  /* 0x00000006ff067e24 */ /* 0x000fe2000f8e00ff */
[----:B--2---:R-:W-:Y:S01]  /*7160*/  MOV R11, UR5 ;  /* 0x00000005000b7c02 */ /* 0x004fe20008000f00 */
[----:B------:R-:W-:Y:S02]  /*7170*/  IMAD.U32 R10, RZ, RZ, UR4 ;  /* 0x00000004ff0a7e24 */ /* 0x000fe4000f8e00ff */
[----:B------:R-:W-:Y:S07]  /*7180*/  LEPC R20, `(.L_x_118) ;  /* 0x000000001014794e */ /* 0x000fee0000000000 */
[----:B---3-5:R-:W-:Y:S05]  /*7190*/  CALL.ABS.NOINC R14 ;  /* 0x000000000e007343 */ /* 0x028fea0003c00000 */
.L_x_118:
[----:B------:R-:W1:Y:S01]  /*71a0*/  LDCU.64 UR8, c[0x4][0x80] ;  /* 0x01001000ff0877ac */ /* 0x000e620008000a00 */
[----:B------:R-:W2:Y:S01]  /*71b0*/  LDC.64 R2, c[0x4][R2] ;  /* 0x0100000002027b82 */ /* 0x000ea20000000a00 */
[----:B------:R-:W-:Y:S02]  /*71c0*/  HFMA2 R12, -RZ, RZ, 0, 5.9604644775390625e-08 ;  /* 0x00000001ff0c7431 */ /* 0x000fe400000001ff */
[----:B------:R-:W-:Y:S02]  /*71d0*/  IMAD.MOV.U32 R8, RZ, RZ, 0x70 ;  /* 0x00000070ff087424 */ /* 0x000fe400078e00ff */
[----:B------:R-:W-:Y:S01]  /*71e0*/  IMAD.MOV.U32 R13, RZ, RZ, RZ ;  /* 0x000000ffff0d7224 */ /* 0x000fe200078e00ff */
[----:B------:R-:W3:Y:S01]  /*71f0*/  LDCU.64 UR6, c[0x4][0x88] ;  /* 0x01001100ff0677ac */ /* 0x000ee20008000a00 */
[----:B------:R-:W4:Y:S01]  /*7200*/  LDCU.64 UR4, c[0x4][0x8] ;  /* 0x01000100ff0477ac */ /* 0x000f220008000a00 */
[----:B-1----:R-:W-:Y:S02]  /*7210*/  MOV R4, UR8 ;  /* 0x0000000800047c02 */ /* 0x002fe40008000f00 */
[----:B------:R-:W-:Y:S02]  /*7220*/  MOV R5, UR9 ;  /* 0x0000000900057c02 */ /* 0x000fe40008000f00 */
[----:B---3--:R-:W-:Y:S01]  /*7230*/  MOV R7, UR7 ;  /* 0x0000000700077c02 */ /* 0x008fe20008000f00 */
[----:B------:R-:W-:Y:S01]  /*7240*/  IMAD.U32 R6, RZ, RZ, UR6 ;  /* 0x00000006ff067e24 */ /* 0x000fe2000f8e00ff */
[----:B----4-:R-:W-:Y:S01]  /*7250*/  MOV R11, UR5 ;  /* 0x00000005000b7c02 */ /* 0x010fe20008000f00 */
[----:B------:R-:W-:Y:S02]  /*7260*/  IMAD.U32 R10, RZ, RZ, UR4 ;  /* 0x00000004ff0a7e24 */ /* 0x000fe4000f8e00ff */
[----:B------:R-:W-:Y:S07]  /*7270*/  LEPC R20, `(.L_x_117) ;  /* 0x000000001014794e */ /* 0x000fee0000000000 */
[----:B--2---:R-:W-:Y:S05]  /*7280*/  CALL.ABS.NOINC R2 ;  /* 0x0000000002007343 */ /* 0x004fea0003c00000 */
.L_x_117:
[----:B------:R-:W-:Y:S02]  /*7290*/  R2UR UR6, R88 ;  /* 0x00000000580672ca */ /* 0x000fe400000e0000 */
[----:B------:R-:W-:Y:S02]  /*72a0*/  R2UR UR5, R100 ;  /* 0x00000000640572ca */ /* 0x000fe400000e0000 */
[----:B------:R-:W-:Y:S02]  /*72b0*/  R2UR UR4, R99 ;  /* 0x00000000630472ca */ /* 0x000fe400000e0000 */
[----:B------:R-:W-:Y:S02]  /*72c0*/  ISETP.NE.U32.AND P4, PT, R78, RZ, PT ;  /* 0x000000ff4e00720c */ /* 0x000fe40003f85070 */
[----:B------:R-:W-:Y:S02]  /*72d0*/  ISETP.NE.U32.AND P2, PT, RZ, UR60, PT ;  /* 0x0000003cff007c0c */ /* 0x000fe4000bf45070 */
[----:B------:R-:W-:Y:S02]  /*72e0*/  ISETP.NE.AND.EX P4, PT, R79, RZ, PT, P4 ;  /* 0x000000ff4f00720c */ /* 0x000fe40003f85340 */
[----:B------:R-:W-:Y:S01]  /*72f0*/  ISETP.NE.AND.EX P2, PT, RZ, UR61, PT, P2 ;  /* 0x0000003dff007c0c */ /* 0x000fe2000bf45320 */
[----:B------:R-:W-:Y:S02]  /*7300*/  UISETP.NE.AND UP2, UPT, UR6, URZ, UPT ;  /* 0x000000ff0600728c */ /* 0x000fe4000bf45270 */
[----:B------:R-:W-:Y:S04]  /*7310*/  UISETP.NE.U32.AND UP0, UPT, UR5, URZ, UPT ;  /* 0x000000ff0500728c */ /* 0x000fe8000bf05070 */
[----:B------:R-:W-:Y:S01]  /*7320*/  UISETP.NE.AND.EX UP1, UPT, UR4, URZ, UPT, UP0 ;  /* 0x000000ff0400728c */ /* 0x000fe2000bf25300 */
[----:B------:R-:W-:Y:S01]  /*7330*/  PLOP3.LUT P1, PT, PT, PT, UP2, 0x80, 0x8 ;  /* 0x000000000008781c */ /* 0x000fe20003f2f028 */
[----:B------:R-:W-:Y:S03]  /*7340*/  UPLOP3.LUT UP0, UPT, UPT, UPT, UPT, 0x40, 0x4 ;  /* 0x000000000004789c */ /* 0x000fe60003f0e870 */
[----:B------:R-:W-:Y:S06]  /*7350*/  @UP2 UPLOP3.LUT UP0, UPT, UPT, UPT, UP1, 0x80, 0x8 ;  /* 0x000000000008289c */ /* 0x000fec0003f0f010 */
[----:B------:R-:W-:Y:S01]  /*7360*/  PLOP3.LUT P0, PT, PT, PT, UP0, 0x80, 0x8 ;  /* 0x000000000008781c */ /* 0x000fe20003f0f008 */
[----:B------:R-:W-:Y:S01]  /*7370*/  @!UPT UIADD3 URZ, UPT, UPT, URZ, URZ, URZ ;  /* 0x000000fffffff290 */ /* 0x000fe2000fffe0ff */
[----:B------:R-:W-:Y:S11]  /*7380*/  BRA.U !UP1, `(.L_x_119) ;  /* 0x0000000109407547 */ /* 0x000ff6000b800000 */
[----:B------:R-:W-:Y:S01]  /*7390*/  UISETP.NE.U32.AND UP0, UPT, UR60, URZ, UPT ;  /* 0x000000ff3c00728c */ /* 0x000fe2000bf05070 */
[----:B------:R-:W-:Y:S01]  /*73a0*/  R2UR UR6, R100 ;  /* 0x00000000640672ca */ /* 0x000fe200000e0000 */
[----:B------:R-:W1:Y:S01]  /*73b0*/  LDCU.64 UR8, c[0x0][0x358] ;  /* 0x00006b00ff0877ac */ /* 0x000e620008000a00 */
[----:B------:R-:W-:Y:S02]  /*73c0*/  HFMA2 R84, -RZ, RZ, 0, 5.9604644775390625e-08 ;  /* 0x00000001ff547431 */ /* 0x000fe400000001ff */
[----:B------:R-:W-:Y:S01]  /*73d0*/  IMAD.MOV.U32 R0, RZ, RZ, 0x1 ;  /* 0x00000001ff007424 */ /* 0x000fe200078e00ff */
[----:B------:R-:W-:Y:S06]  /*73e0*/  UISETP.NE.AND.EX UP0, UPT, UR61, URZ, UPT, UP0 ;  /* 0x000000ff3d00728c */ /* 0x000fec000bf05300 */
[----:B------:R-:W-:Y:S05]  /*73f0*/  PLOP3.LUT P3, PT, PT, PT, UP0, 0x80, 0x8 ;  /* 0x000000000008781c */ /* 0x000fea0003f6f008 */
[----:B------:R-:W2:Y:S01]  /*7400*/  @UP0 LDCU.64 UR4, c[0x0][0xc88] ;  /* 0x00019100ff0407ac */ /* 0x000ea20008000a00 */
[----:B------:R-:W-:Y:S07]  /*7410*/  @UP0 UIMAD UR6, UR36, UR6, URZ ;  /* 0x00000006240602a4 */ /* 0x000fee000f8e02ff */
[----:B------:R-:W-:Y:S01]  /*7420*/  @!P3 PRMT R84, R0, 0x7610, R84 ;  /* 0x000076100054b816 */ /* 0x000fe20000000054 */
[----:B--2---:R-:W-:Y:S06]  /*7430*/  @UP0 UIMAD.WIDE UR4, UR6, 0x4, UR4 ;  /* 0x00000004060408a5 */ /* 0x004fec000f8e0204 */
[----:B------:R-:W-:Y:S02]  /*7440*/  IMAD.U32 R2, RZ, RZ, UR4 ;  /* 0x00000004ff027e24 */ /* 0x000fe4000f8e00ff */
[----:B------:R-:W-:Y:S03]  /*7450*/  IMAD.U32 R3, RZ, RZ, UR5 ;  /* 0x00000005ff037e24 */ /* 0x000fe6000f8e00ff */
[----:B------:R-:W2:Y:S02]  /*7460*/  @!UP0 LDCU UR4, c[0x0][0xc80] ;  /* 0x00019000ff0487ac */ /* 0x000ea40008000800 */
[----:B-1---5:R1:W5:Y:S02]  /*7470*/  @P3 LDG.E R41, desc[UR8][R2.64] ;  /* 0x0000000802293981 */ /* 0x022364000c1e1900 */
[----:B-12---:R-:W-:Y:S02]  /*7480*/  @!P3 MOV R41, UR4 ;  /* 0x000000040029bc02 */ /* 0x006fe40008000f00 */
.L_x_119:
[----:B------:R-:W-:Y:S05]  /*7490*/  @!P4 BRA `(.L_x_120) ;  /* 0x000000000024c947 */ /* 0x000fea0003800000 */
[----:B------:R-:W-:Y:S01]  /*74a0*/  ISETP.NE.U32.AND P3, PT, R76, RZ, PT ;  /* 0x000000ff4c00720c */ /* 0x000fe20003f65070 */
[----:B------:R-:W1:Y:S03]  /*74b0*/  LDCU.64 UR4, c[0x0][0x358] ;  /* 0x00006b00ff0477ac */ /* 0x000e660008000a00 */
[----:B------:R-:W-:Y:S11]  /*74c0*/  ISETP.NE.AND.EX P3, PT, R77, RZ, PT, P3 ;  /* 0x000000ff4d00720c */ /* 0x000ff60003f65330 */
[----:B------:R-:W-:Y:S02]  /*74d0*/  @!UPT UIADD3 URZ, UPT, UPT, URZ, URZ, URZ ;  /* 0x000000fffffff290 */ /* 0x000fe4000fffe0ff */
[----:B------:R-:W2:Y:S01]  /*74e0*/  @P3 LDC.64 R2, c[0x0][0xca8] ;  /* 0x00032a00ff023b82 */ /* 0x000ea20000000a00 */
[----:B------:R-:W-:Y:S04]  /*74f0*/  @P3 IMAD R0, R78, UR36, RZ ;  /* 0x000000244e003c24 */ /* 0x000fe8000f8e02ff */
[----:B--2---:R-:W-:Y:S05]  /*7500*/  @P3 IMAD.WIDE R2, R0, 0x4, R2 ;  /* 0x0000000400023825 */ /* 0x004fea00078e0202 */
[----:B-1---5:R1:W5:Y:S02]  /*7510*/  @P3 LDG.E R38, desc[UR4][R2.64] ;  /* 0x0000000402263981 */ /* 0x022364000c1e1900 */
[----:B-1----:R-:W2:Y:S02]  /*7520*/  @!P3 LDC R38, c[0x0][0xca0] ;  /* 0x00032800ff26bb82 */ /* 0x002ea40000000800 */
.L_x_120:
[----:B-----5:R-:W-:Y:S01]  /*7530*/  FSETP.NEU.AND P3, PT, R41, RZ, PT ;  /* 0x000000ff2900720b */ /* 0x020fe20003f6d000 */
[----:B------:R-:W-:Y:S01]  /*7540*/  ULOP3.LUT UR4, UR54, 0x1, URZ, 0x3c, !UPT ;  /* 0x0000000136047892 */ /* 0x000fe2000f8e3cff */
[----:B------:R-:W-:Y:S01]  /*7550*/  SEL R4, RZ, 0xffffffff, P2 ;  /* 0xffffffffff047807 */ /* 0x000fe20001000000 */
[----:B------:R-:W-:Y:S01]  /*7560*/  IMAD.U32 R110, RZ, RZ, UR46 ;  /* 0x0000002eff6e7e24 */ /* 0x000fe2000f8e00ff */
[----:B------:R-:W-:Y:S01]  /*7570*/  @P1 LOP3.LUT P2, RZ, R84, 0xff, RZ, 0xc0, !PT ;  /* 0x000000ff54ff1812 */ /* 0x000fe2000784c0ff */
[----:B------:R-:W-:Y:S01]  /*7580*/  IMAD.SHL.U32 R81, R93, 0x10, RZ ;  /* 0x000000105d517824 */ /* 0x000fe200078e00ff */
[----:B------:R-:W-:Y:S01]  /*7590*/  @P1 SEL R3, RZ, 0xffffffff, P3 ;  /* 0xffffffffff031807 */ /* 0x000fe20001800000 */
[----:B------:R-:W-:Y:S01]  /*75a0*/  IMAD.U32 R111, RZ, RZ, UR4 ;  /* 0x00000004ff6f7e24 */ /* 0x000fe2000f8e00ff */
[----:B------:R-:W-:Y:S01]  /*75b0*/  LEA R89, R36, UR47, 0x3 ;  /* 0x0000002f24597c11 */ /* 0x000fe2000f8e18ff */
[----:B------:R-:W-:Y:S01]  /*75c0*/  IMAD.SHL.U32 R110, R110, 0x2000, RZ ;  /* 0x000020006e6e7824 */ /* 0x000fe200078e00ff */
[----:B------:R-:W-:Y:S01]  /*75d0*/  @P0 SEL R3, R4, R3, !P2 ;  /* 0x0000000304030207 */ /* 0x000fe20005000000 */
[----:B------:R-:W-:Y:S01]  /*75e0*/  IMAD.SHL.U32 R80, R92, 0x10, RZ ;  /* 0x000000105c507824 */ /* 0x000fe200078e00ff */
[----:B------:R-:W-:Y:S01]  /*75f0*/  SHF.L.U32 R2, R95, 0x1f, RZ ;  /* 0x0000001f5f027819 */ /* 0x000fe200000006ff */
[----:B------:R-:W-:Y:S01]  /*7600*/  IMAD.IADD R82, R97, 0x1, R110 ;  /* 0x0000000161527824 */ /* 0x000fe200078e026e */
[----:B------:R-:W-:Y:S01]  /*7610*/  @P1 LOP3.LUT R3, R3, 0x1, RZ, 0xc0, !PT ;  /* 0x0000000103031812 */ /* 0x000fe200078ec0ff */
[----:B------:R-:W-:Y:S01]  /*7620*/  BSSY B1, `(.L_x_121) ;  /* 0x0000039000017945 */ /* 0x000fe20003800000 */
[----:B------:R-:W-:Y:S01]  /*7630*/  PLOP3.LUT P2, PT, PT, PT, UP1, 0x80, 0x8 ;  /* 0x000000000008781c */ /* 0x000fe20003f4f018 */
[----:B------:R-:W-:Y:S01]  /*7640*/  IMAD.IADD R83, R82, 0x1, R81 ;  /* 0x0000000152537824 */ /* 0x000fe200078e0251 */
[----:B------:R-:W-:Y:S01]  /*7650*/  ISETP.NE.U32.OR P5, PT, R3, 0x1, !P1 ;  /* 0x000000010300780c */ /* 0x000fe20004fa5470 */
[----:B------:R-:W-:Y:S01]  /*7660*/  IMAD.U32 R3, RZ, RZ, UR46 ;  /* 0x0000002eff037e24 */ /* 0x000fe2000f8e00ff */
[----:B------:R-:W-:Y:S01]  /*7670*/  LOP3.LUT P4, R90, R84, 0xff, RZ, 0xc0, !PT ;  /* 0x000000ff545a7812 */ /* 0x000fe2000788c0ff */
[----:B------:R-:W-:Y:S01]  /*7680*/  IMAD.MOV.U32 R109, RZ, RZ, 0x1 ;  /* 0x00000001ff6d7424 */ /* 0x000fe200078e00ff */
[----:B------:R-:W-:Y:S01]  /*7690*/  P2R R108, PR, RZ, 0x20 ;  /* 0x00000020ff6c7803 */ /* 0x000fe20000000000 */
[----:B------:R-:W-:Y:S01]  /*76a0*/  IMAD R39, R36, 0x40, R37 ;  /* 0x0000004024277824 */ /* 0x000fe200078e0225 */
[----:B------:R-:W-:Y:S01]  /*76b0*/  LEA R0, R3, UR47, 0x3 ;  /* 0x0000002f03007c11 */ /* 0x000fe2000f8e18ff */
[----:B------:R-:W-:Y:S01]  /*76c0*/  IMAD.U32 R112, RZ, RZ, UR46 ;  /* 0x0000002eff707e24 */ /* 0x000fe2000f8e00ff */
[----:B------:R-:W-:Y:S02]  /*76d0*/  SEL R3, RZ, 0xffffffff, P3 ;  /* 0xffffffffff037807 */ /* 0x000fe40001800000 */
[----:B------:R-:W-:Y:S02]  /*76e0*/  CS2R R74, SRZ ;  /* 0x00000000004a7805 */ /* 0x000fe4000001ff00 */
[----:B------:R-:W-:Y:S02]  /*76f0*/  CS2R R72, SRZ ;  /* 0x0000000000487805 */ /* 0x000fe4000001ff00 */
[----:B------:R-:W-:Y:S02]  /*7700*/  CS2R R66, SRZ ;  /* 0x0000000000427805 */ /* 0x000fe4000001ff00 */
[----:B------:R-:W-:Y:S02]  /*7710*/  @P2 SEL R3, R4, R3, !P4 ;  /* 0x0000000304032207 */ /* 0x000fe40006000000 */
[----:B------:R-:W-:Y:S02]  /*7720*/  CS2R R64, SRZ ;  /* 0x0000000000407805 */ /* 0x000fe4000001ff00 */
[----:B------:R-:W-:Y:S02]  /*7730*/  @P5 SHF.L.U32 R5, R111, 0x1f, RZ ;  /* 0x0000001f6f055819 */ /* 0x000fe400000006ff */
[----:B------:R-:W-:Y:S02]  /*7740*/  CS2R R58, SRZ ;  /* 0x00000000003a7805 */ /* 0x000fe4000001ff00 */
[----:B------:R-:W-:Y:S02]  /*7750*/  LOP3.LUT R3, R3, 0x1, RZ, 0xc0, !PT ;  /* 0x0000000103037812 */ /* 0x000fe400078ec0ff */
[----:B------:R-:W-:Y:S01]  /*7760*/  CS2R R56, SRZ ;  /* 0x0000000000387805 */ /* 0x000fe2000001ff00 */
[----:B------:R-:W1:Y:S01]  /*7770*/  @P5 SYNCS.PHASECHK.TRANS64.TRYWAIT P1, [R0+URZ+0x100], R5 ;  /* 0x00010005000055a7 */ /* 0x000e6200080211ff */
[----:B------:R-:W-:Y:S02]  /*7780*/  CS2R R50, SRZ ;  /* 0x0000000000327805 */ /* 0x000fe4000001ff00 */
[----:B------:R-:W-:Y:S02]  /*7790*/  ISETP.NE.U32.AND P2, PT, R3, 0x1, PT ;  /* 0x000000010300780c */ /* 0x000fe40003f45070 */
[----:B------:R-:W-:Y:S01]  /*77a0*/  CS2R R48, SRZ ;  /* 0x0000000000307805 */ /* 0x000fe2000001ff00 */
[----:B------:R-:W-:Y:S01]  /*77b0*/  IMAD.IADD R47, R82, 0x1, R80 ;  /* 0x00000001522f7824 */ /* 0x000fe200078e0250 */
[----:B------:R-:W-:Y:S01]  /*77c0*/  P2R R113, PR, RZ, 0x4 ;  /* 0x00000004ff717803 */ /* 0x000fe20000000000 */
[----:B------:R-:W-:Y:S01]  /*77d0*/  IMAD.IADD R46, R96, 0x1, R83 ;  /* 0x00000001602e7824 */ /* 0x000fe200078e0253 */
[----:B------:R3:W4:Y:S01]  /*77e0*/  SYNCS.PHASECHK.TRANS64.TRYWAIT P0, [R89+URZ+0x160], R2 ;  /* 0x00016002590075a7 */ /* 0x00072200080011ff */
[----:B-1----:R-:W-:Y:S01]  /*77f0*/  @P5 SEL R109, RZ, 0x1, !P1 ;  /* 0x00000001ff6d5807 */ /* 0x002fe20004800000 */
[----:B---3--:R-:W-:Y:S06]  /*7800*/  @!P5 BRA `(.L_x_122) ;  /* 0x000000000068d947 */ /* 0x008fec0003800000 */
[----:B------:R-:W-:Y:S01]  /*7810*/  ISETP.NE.AND P1, PT, R109, RZ, PT ;  /* 0x000000ff6d00720c */ /* 0x000fe20003f25270 */
[----:B------:R-:W-:Y:S01]  /*7820*/  BSSY B0, `(.L_x_123) ;  /* 0x000000d000007945 */ /* 0x000fe20003800000 */
[----:B------:R-:W-:Y:S02]  /*7830*/  CS2R R50, SRZ ;  /* 0x0000000000327805 */ /* 0x000fe4000001ff00 */
[----:B------:R-:W-:Y:S02]  /*7840*/  CS2R R48, SRZ ;  /* 0x0000000000307805 */ /* 0x000fe4000001ff00 */
[----:B------:R-:W-:Y:S02]  /*7850*/  CS2R R58, SRZ ;  /* 0x00000000003a7805 */ /* 0x000fe4000001ff00 */
[----:B------:R-:W-:Y:S02]  /*7860*/  CS2R R56, SRZ ;  /* 0x0000000000387805 */ /* 0x000fe4000001ff00 */
[----:B------:R-:W-:Y:S02]  /*7870*/  CS2R R66, SRZ ;  /* 0x0000000000427805 */ /* 0x000fe4000001ff00 */
[----:B------:R-:W-:Y:S02]  /*7880*/  CS2R R64, SRZ ;  /* 0x0000000000407805 */ /* 0x000fe4000001ff00 */
[----:B------:R-:W-:Y:S02]  /*7890*/  CS2R R74, SRZ ;  /* 0x00000000004a7805 */ /* 0x000fe4000001ff00 */
[----:B------:R-:W-:Y:S01]  /*78a0*/  CS2R R72, SRZ ;  /* 0x0000000000487805 */ /* 0x000fe2000001ff00 */
[----:B------:R-:W-:Y:S06]  /*78b0*/  @P1 BRA `(.L_x_124) ;  /* 0x00000000000c1947 */ /* 0x000fec0003800000 */
[----:B------:R-:W-:Y:S04]  /*78c0*/  SHF.L.U32 R3, R111, 0x1f, RZ ;  /* 0x0000001f6f037819 */ /* 0x000fe800000006ff */
[----:B------:R-:W1:Y:S02]  /*78d0*/  SYNCS.PHASECHK.TRANS64.TRYWAIT P1, [R0+URZ+0x100], R3 ;  /* 0x00010003000075a7 */ /* 0x000e6400080211ff */
[----:B-1----:R-:W-:Y:S05]  /*78e0*/  @!P1 BRA `(.L_x_125) ;  /* 0x0000002800a49947 */ /* 0x002fea0003800000 */
.L_x_124:
[----:B------:R-:W-:Y:S05]  /*78f0*/  BSYNC B0 ;  /* 0x0000000000007941 */ /* 0x000fea0003800000 */
.L_x_123:
[----:B------:R-:W-:Y:S01]  /*7900*/  ISETP.NE.AND P1, PT, R113, RZ, PT ;  /* 0x000000ff7100720c */ /* 0x000fe20003f25270 */
[----:B------:R-:W-:Y:S04]  /*7910*/  UIADD3 UR4, UPT, UPT, UR46, 0x1, URZ ;  /* 0x000000012e047890 */ /* 0x000fe8000fffe0ff */
[----:B------:R-:W-:Y:S04]  /*7920*/  UISETP.NE.AND UP0, UPT, UR4, 0x3, UPT ;  /* 0x000000030400788c */ /* 0x000fe8000bf05270 */
[----:B------:R-:W-:Y:S02]  /*7930*/  USEL UR5, URZ, 0x1, UP0 ;  /* 0x00000001ff057887 */ /* 0x000fe40008000000 */
[----:B------:R-:W-:Y:S02]  /*7940*/  USEL UR4, UR4, URZ, UP0 ;  /* 0x000000ff04047287 */ /* 0x000fe40008000000 */
[----:B------:R3:W1:Y:S02]  /*7950*/  @P1 LDS.128 R48, [R82] ;  /* 0x0000000052301984 */ /* 0x0006640000000c00 */
[----:B------:R-:W-:Y:S02]  /*7960*/  LOP3.LUT R111, R111, UR5, RZ, 0x3c, !PT ;  /* 0x000000056f6f7c12 */ /* 0x000fe4000f8e3cff */
[----:B------:R3:W1:Y:S01]  /*7970*/  @P1 LDS.128 R56, [R83+0x10] ;  /* 0x0000100053381984 */ /* 0x0006620000000c00 */
[----:B------:R-:W-:Y:S03]  /*7980*/  IMAD.U32 R112, RZ, RZ, UR4 ;  /* 0x00000004ff707e24 */ /* 0x000fe6000f8e00ff */
[----:B------:R3:W1:Y:S04]  /*7990*/  @P1 LDS.128 R64, [R47+0x20] ;  /* 0x000020002f401984 */ /* 0x0006680000000c00 */
[----:B------:R3:W1:Y:S02]  /*79a0*/  @P1 LDS.128 R72, [R46+0x10] ;  /* 0x000010002e481984 */ /* 0x0006640000000c00 */
.L_x_122:
[----:B------:R-:W-:Y:S05]  /*79b0*/  BSYNC B1 ;  /* 0x0000000000017941 */ /* 0x000fea0003800000 */
.L_x_121:
[----:B-1----:R-:W-:Y:S04]  /*79c0*/  SHF.R.U32.HI R0, RZ, 0x15, R39 ;  /* 0x00000015ff007819 */ /* 0x002fe80000011627 */
[----:B------:R-:W-:Y:S01]  /*79d0*/  LOP3.LUT P1, RZ, R0, 0x3, R85, 0x48, !PT ;  /* 0x0000000300ff7812 */ /* 0x000fe20007824855 */
[----:B------:R-:W-:Y:S01]  /*79e0*/  @!UPT UIADD3 URZ, UPT, UPT, URZ, URZ, URZ ;  /* 0x000000fffffff290 */ /* 0x000fe2000fffe0ff */
[----:B----4-:R-:W-:Y:S11]  /*79f0*/  @P0 BRA `(.L_x_126) ;  /* 0x0000000000080947 */ /* 0x010ff60003800000 */
[----:B------:R-:W1:Y:S02]  /*7a00*/  SYNCS.PHASECHK.TRANS64.TRYWAIT P0, [R89+URZ+0x160], R2 ;  /* 0x00016002590075a7 */ /* 0x000e6400080011ff */
[----:B-1----:R-:W-:Y:S05]  /*7a10*/  @!P0 BRA `(.L_x_127) ;  /* 0x00000028006c8947 */ /* 0x002fea0003800000 */
.L_x_126:
[----:B------:R-:W-:Y:S05]  /*7a20*/  @!P1 BRA `(.L_x_128) ;  /* 0x0000000000409947 */ /* 0x000fea0003800000 */
[----:B------:R-:W4:Y:S01]  /*7a30*/  LDCU.64 UR8, c[0x4][0x70] ;  /* 0x01000e00ff0877ac */ /* 0x000f220008000a00 */
[----:B------:R-:W-:Y:S01]  /*7a40*/  MOV R3, 0x0 ;  /* 0x0000000000037802 */ /* 0x000fe20000000f00 */
[----:B------:R-:W-:Y:S02]  /*7a50*/  HFMA2 R12, -RZ, RZ, 0, 5.9604644775390625e-08 ;  /* 0x00000001ff0c7431 */ /* 0x000fe400000001ff */
[----:B------:R-:W-:Y:S02]  /*7a60*/  IMAD.MOV.U32 R8, RZ, RZ, 0x192 ;  /* 0x00000192ff087424 */ /* 0x000fe400078e00ff */
[----:B------:R-:W-:Y:S01]  /*7a70*/  IMAD.MOV.U32 R13, RZ, RZ, RZ ;  /* 0x000000ffff0d7224 */ /* 0x000fe200078e00ff */
[----:B------:R-:W5:Y:S01]  /*7a80*/  LDCU.64 UR6, c[0x4][0x78] ;  /* 0x01000f00ff0677ac */ /* 0x000f620008000a00 */
[----:B-1----:R-:W1:Y:S01]  /*7a90*/  LDC.64 R2, c[0x4][R3] ;  /* 0x0100000003027b82 */ /* 0x002e620000000a00 */
[----:B------:R-:W2:Y:S01]  /*7aa0*/  LDCU.64 UR4, c[0x4][0x10] ;  /* 0x01000200ff0477ac */ /* 0x000ea20008000a00 */
[----:B----4-:R-:W-:Y:S01]  /*7ab0*/  MOV R5, UR9 ;  /* 0x0000000900057c02 */ /* 0x010fe20008000f00 */
[----:B------:R-:W-:Y:S01]  /*7ac0*/  IMAD.U32 R4, RZ, RZ, UR8 ;  /* 0x00000008ff047e24 */ /* 0x000fe2000f8e00ff */
[----:B-----5:R-:W-:Y:S01]  /*7ad0*/  MOV R7, UR7 ;  /* 0x0000000700077c02 */ /* 0x020fe20008000f00 */
[----:B------:R-:W-:Y:S01]  /*7ae0*/  IMAD.U32 R6, RZ, RZ, UR6 ;  /* 0x00000006ff067e24 */ /* 0x000fe2000f8e00ff */
[----:B--2---:R-:W-:Y:S01]  /*7af0*/  MOV R11, UR5 ;  /* 0x00000005000b7c02 */ /* 0x004fe20008000f00 */
[----:B------:R-:W-:Y:S02]  /*7b00*/  IMAD.U32 R10, RZ, RZ, UR4 ;  /* 0x00000004ff0a7e24 */ /* 0x000fe4000f8e00ff */
[----:B------:R-:W-:Y:S07]  /*7b10*/  LEPC R20, `(.L_x_128) ;  /* 0x000000001014794e */ /* 0x000fee0000000000 */
[----:B-1-3--:R-:W-:Y:S05]  /*7b20*/  CALL.ABS.NOINC R2 ;  /* 0x0000000002007343 */ /* 0x00afea0003c00000 */
.L_x_128:
[C---:B------:R-:W-:Y:S01]  /*7b30*/  SHF.L.U32 R40, R48.reuse, 0x10, RZ ;  /* 0x0000001030287819 */ /* 0x040fe200000006ff */
[----:B------:R-:W-:Y:S05]  /*7b40*/  WARPSYNC.ALL ;  /* 0x0000000000007948 */ /* 0x000fea0003800000 */
[----:B------:R-:W-:Y:S01]  /*7b50*/  R2UR UR4, R39 ;  /* 0x00000000270472ca */ /* 0x000fe200000e0000 */
[----:B------:R-:W-:Y:S01]  /*7b60*/  BSSY.RECONVERGENT B0, `(.L_x_129) ;  /* 0x0000087000007945 */ /* 0x000fe20003800200 */
[----:B------:R-:W-:Y:S02]  /*7b70*/  LOP3.LUT R43, R48, 0xffff0000, RZ, 0xc0, !PT ;  /* 0xffff0000302b7812 */ /* 0x000fe400078ec0ff */
[----:B------:R-:W-:Y:S02]  /*7b80*/  SHF.L.U32 R42, R49, 0x10, RZ ;  /* 0x00000010312a7819 */ /* 0x000fe400000006ff */
[----:B------:R-:W-:Y:S02]  /*7b90*/  SHF.L.U32 R45, R51, 0x10, RZ ;  /* 0x00000010332d7819 */ /* 0x000fe400000006ff */
[----:B------:R-:W-:Y:S02]  /*7ba0*/  LOP3.LUT R44, R75, 0xffff0000, RZ, 0xc0, !PT ;  /* 0xffff00004b2c7812 */ /* 0x000fe400078ec0ff */
[----:B------:R-:W-:Y:S03]  /*7bb0*/  ISETP.NE.AND P0, PT, R98, RZ, PT ;  /* 0x000000ff6200720c */ /* 0x000fe60003f05270 */
[----:B------:R-:W2:Y:S02]  /*7bc0*/  LDTM.x32 R4, tmem[UR4] ;  /* 0x00000004000479ee */ /* 0x000ea400082c0000 */
[C---:B--2---:R-:W-:Y:S01]  /*7bd0*/  FMUL R0, R38.reuse, R4 ;  /* 0x0000000426007220 */ /* 0x044fe20000400000 */
[C---:B-1----:R-:W-:Y:S01]  /*7be0*/  FMUL R2, R38.reuse, R5 ;  /* 0x0000000526027220 */ /* 0x042fe20000400000 */
[C---:B------:R-:W-:Y:S01]  /*7bf0*/  FMUL R3, R38.reuse, R6 ;  /* 0x0000000626037220 */ /* 0x040fe20000400000 */
[----:B------:R-:W-:Y:S01]  /*7c00*/  FMUL R7, R38, R7 ;  /* 0x0000000726077220 */ /* 0x000fe20000400000 */
[----:B------:R-:W-:Y:S01]  /*7c10*/  FFMA R0, R41, R40, R0 ;  /* 0x0000002829007223 */ /* 0x000fe20000000000 */
[----:B------:R-:W-:Y:S01]  /*7c20*/  LOP3.LUT R40, R49, 0xffff0000, RZ, 0xc0, !PT ;  /* 0xffff000031287812 */ /* 0x000fe200078ec0ff */
[C---:B------:R-:W-:Y:S01]  /*7c30*/  FFMA R2, R41.reuse, R43, R2 ;  /* 0x0000002b29027223 */ /* 0x040fe20000000002 */
[C---:B------:R-:W-:Y:S01]  /*7c40*/  SHF.L.U32 R43, R50.reuse, 0x10, RZ ;  /* 0x00000010322b7819 */ /* 0x040fe200000006ff */
[C---:B------:R-:W-:Y:S01]  /*7c50*/  FFMA R3, R41.reuse, R42, R3 ;  /* 0x0000002a29037223 */ /* 0x040fe20000000003 */
[----:B------:R-:W-:Y:S01]  /*7c60*/  LOP3.LUT R42, R50, 0xffff0000, RZ, 0xc0, !PT ;  /* 0xffff0000322a7812 */ /* 0x000fe200078ec0ff */
[----:B------:R-:W-:Y:S01]  /*7c70*/  FMUL R4, R38, R8 ;  /* 0x0000000826047220 */ /* 0x000fe20000400000 */
[----:B------:R-:W-:Y:S01]  /*7c80*/  F2FP.BF16.F32.PACK_AB R52, R2, R0 ;  /* 0x000000000234723e */ /* 0x000fe200000010ff */
[----:B------:R-:W-:Y:S01]  /*7c90*/  FFMA R7, R41, R40, R7 ;  /* 0x0000002829077223 */ /* 0x000fe20000000007 */
[----:B------:R-:W-:Y:S01]  /*7ca0*/  LOP3.LUT R40, R51, 0xffff0000, RZ, 0xc0, !PT ;  /* 0xffff000033287812 */ /* 0x000fe200078ec0ff */
[C---:B------:R-:W-:Y:S01]  /*7cb0*/  FMUL R5, R38.reuse, R9 ;  /* 0x0000000926057220 */ /* 0x040fe20000400000 */
[C---:B------:R-:W-:Y:S01]  /*7cc0*/  FMUL R6, R38.reuse, R10 ;  /* 0x0000000a26067220 */ /* 0x040fe20000400000 */
[----:B------:R-:W-:Y:S01]  /*7cd0*/  FMUL R11, R38, R11 ;  /* 0x0000000b260b7220 */ /* 0x000fe20000400000 */
[----:B------:R-:W-:Y:S01]  /*7ce0*/  F2FP.BF16.F32.PACK_AB R53, R7, R3 ;  /* 0x000000030735723e */ /* 0x000fe200000010ff */
[C---:B------:R-:W-:Y:S01]  /*7cf0*/  FFMA R4, R41.reuse, R43, R4 ;  /* 0x0000002b29047223 */ /* 0x040fe20000000004 */
[C---:B------:R-:W-:Y:S01]  /*7d00*/  SHF.L.U32 R43, R56.reuse, 0x10, RZ ;  /* 0x00000010382b7819 */ /* 0x040fe200000006ff */
[----:B------:R-:W-:Y:S01]  /*7d10*/  FFMA R5, R41, R42, R5 ;  /* 0x0000002a29057223 */ /* 0x000fe20000000005 */
[----:B------:R-:W-:Y:S01]  /*7d20*/  LOP3.LUT R42, R57, 0xffff0000, RZ, 0xc0, !PT ;  /* 0xffff0000392a7812 */ /* 0x000fe200078ec0ff */
[----:B------:R-:W-:Y:S01]  /*7d30*/  FFMA R6, R41, R45, R6 ;  /* 0x0000002d29067223 */ /* 0x000fe20000000006 */
[----:B------:R-:W-:Y:S01]  /*7d40*/  SHF.L.U32 R45, R57, 0x10, RZ ;  /* 0x00000010392d7819 */ /* 0x000fe200000006ff */
[----:B------:R-:W-:Y:S01]  /*7d50*/  FFMA R11, R41, R40, R11 ;  /* 0x00000028290b7223 */ /* 0x000fe2000000000b */
[----:B------:R-:W-:Y:S01]  /*7d60*/  LOP3.LUT R40, R56, 0xffff0000, RZ, 0xc0, !PT ;  /* 0xffff000038287812 */ /* 0x000fe200078ec0ff */
[C---:B------:R-:W-:Y:S01]  /*7d70*/  FMUL R8, R38.reuse, R12 ;  /* 0x0000000c26087220 */ /* 0x040fe20000400000 */
[----:B------:R-:W-:Y:S01]  /*7d80*/  F2FP.BF16.F32.PACK_AB R54, R5, R4 ;  /* 0x000000040536723e */ /* 0x000fe200000010ff */
[C---:B------:R-:W-:Y:S01]  /*7d90*/  FMUL R9, R38.reuse, R13 ;  /* 0x0000000d26097220 */ /* 0x040fe20000400000 */
[----:B------:R-:W-:Y:S01]  /*7da0*/  F2FP.BF16.F32.PACK_AB R55, R11, R6 ;  /* 0x000000060b37723e */ /* 0x000fe200000010ff */
[C---:B------:R-:W-:Y:S01]  /*7db0*/  FMUL R10, R38.reuse, R14 ;  /* 0x0000000e260a7220 */ /* 0x040fe20000400000 */
[----:B------:R-:W-:Y:S01]  /*7dc0*/  FMUL R15, R38, R15 ;  /* 0x0000000f260f7220 */ /* 0x000fe20000400000 */
[----:B------:R-:W-:Y:S01]  /*7dd0*/  FFMA R8, R41, R43, R8 ;  /* 0x0000002b29087223 */ /* 0x000fe20000000008 */
[----:B------:R-:W-:Y:S01]  /*7de0*/  SHF.L.U32 R43, R59, 0x10, RZ ;  /* 0x000000103b2b7819 */ /* 0x000fe200000006ff */
[C---:B------:R-:W-:Y:S01]  /*7df0*/  FFMA R9, R41.reuse, R40, R9 ;  /* 0x0000002829097223 */ /* 0x040fe20000000009 */
[C---:B------:R-:W-:Y:S01]  /*7e00*/  SHF.L.U32 R40, R58.reuse, 0x10, RZ ;  /* 0x000000103a287819 */ /* 0x040fe200000006ff */
        /* <DEDUP_REMOVED lines=8> */
[----:B------:R-:W-:Y:S01]  /*7e90*/  FMUL R14, R38, R18 ;  /* 0x00000012260e7220 */ /* 0x000fe20000400000 */
[----:B------:R-:W-:Y:S01]  /*7ea0*/  FFMA R12, R41, R40, R12 ;  /* 0x00000028290c7223 */ /* 0x000fe2000000000c */
[----:B------:R-:W-:Y:S01]  /*7eb0*/  LOP3.LUT R40, R59, 0xffff0000, RZ, 0xc0, !PT ;  /* 0xffff00003b287812 */ /* 0x000fe200078ec0ff */
[C---:B------:R-:W-:Y:S01]  /*7ec0*/  FFMA R13, R41.reuse, R42, R13 ;  /* 0x0000002a290d7223 */ /* 0x040fe2000000000d */
[----:B------:R-:W-:Y:S01]  /*7ed0*/  LOP3.LUT R42, R64, 0xffff0000, RZ, 0xc0, !PT ;  /* 0xffff0000402a7812 */ /* 0x000fe200078ec0ff */
[----:B------:R-:W-:Y:S01]  /*7ee0*/  FMUL R19, R38, R19 ;  /* 0x0000001326137220 */ /* 0x000fe20000400000 */
[----:B------:R-:W-:Y:S01]  /*7ef0*/  FFMA R14, R41, R43, R14 ;  /* 0x0000002b290e7223 */ /* 0x000fe2000000000e */
[----:B------:R-:W-:Y:S01]  /*7f00*/  SHF.L.U32 R43, R64, 0x10, RZ ;  /* 0x00000010402b7819 */ /* 0x000fe200000006ff */
[----:B------:R1:W-:Y:S01]  /*7f10*/  STS.128 [R82], R52 ;  /* 0x0000003452007388 */ /* 0x0003e20000000c00 */
[----:B------:R-:W-:Y:S01]  /*7f20*/  F2FP.BF16.F32.PACK_AB R62, R13, R12 ;  /* 0x0000000c0d3e723e */ /* 0x000fe200000010ff */
[C---:B------:R-:W-:Y:S01]  /*7f30*/  FMUL R16, R38.reuse, R20 ;  /* 0x0000001426107220 */ /* 0x040fe20000400000 */
        /* <DEDUP_REMOVED lines=8> */
[C---:B------:R-:W-:Y:S01]  /*7fc0*/  FFMA R17, R41.reuse, R42, R17 ;  /* 0x0000002a29117223 */ /* 0x040fe20000000011 */
[----:B------:R-:W-:Y:S01]  /*7fd0*/  FFMA R18, R41, R45, R18 ;  /* 0x0000002d29127223 */ /* 0x000fe20000000012 */
[----:B------:R1:W-:Y:S01]  /*7fe0*/  STS.128 [R83+0x10], R60 ;  /* 0x0000103c53007388 */ /* 0x0003e20000000c00 */
[----:B------:R-:W-:Y:S01]  /*7ff0*/  SHF.L.U32 R45, R67, 0x10, RZ ;  /* 0x00000010432d7819 */ /* 0x000fe200000006ff */
[----:B------:R-:W-:Y:S01]  /*8000*/  FFMA R23, R41, R40, R23 ;  /* 0x0000002829177223 */ /* 0x000fe20000000017 */
[----:B------:R-:W-:Y:S01]  /*8010*/  LOP3.LUT R40, R66, 0xffff0000, RZ, 0xc0, !PT ;  /* 0xffff000042287812 */ /* 0x000fe200078ec0ff */
[C---:B------:R-:W-:Y:S01]  /*8020*/  FMUL R20, R38.reuse, R24 ;  /* 0x0000001826147220 */ /* 0x040fe20000400000 */
[----:B------:R-:W-:Y:S01]  /*8030*/  LOP3.LUT R42, R67, 0xffff0000, RZ, 0xc0, !PT ;  /* 0xffff0000432a7812 */ /* 0x000fe200078ec0ff */
[C---:B------:R-:W-:Y:S01]  /*8040*/  FMUL R21, R38.reuse, R25 ;  /* 0x0000001926157220 */ /* 0x040fe20000400000 */
[----:B------:R-:W-:Y:S01]  /*8050*/  F2FP.BF16.F32.PACK_AB R68, R17, R16 ;  /* 0x000000101144723e */ /* 0x000fe200000010ff */
[C---:B------:R-:W-:Y:S01]  /*8060*/  FMUL R22, R38.reuse, R26 ;  /* 0x0000001a26167220 */ /* 0x040fe20000400000 */
[----:B------:R-:W-:Y:S01]  /*8070*/  FMUL R27, R38, R27 ;  /* 0x0000001b261b7220 */ /* 0x000fe20000400000 */
[C---:B------:R-:W-:Y:S01]  /*8080*/  FFMA R20, R41.reuse, R43, R20 ;  /* 0x0000002b29147223 */ /* 0x040fe20000000014 */
[C---:B------:R-:W-:Y:S01]  /*8090*/  FFMA R21, R41.reuse, R40, R21 ;  /* 0x0000002829157223 */ /* 0x040fe20000000015 */
[C---:B------:R-:W-:Y:S01]  /*80a0*/  FFMA R22, R41.reuse, R45, R22 ;  /* 0x0000002d29167223 */ /* 0x040fe20000000016 */
[----:B------:R-:W-:Y:S01]  /*80b0*/  FFMA R27, R41, R42, R27 ;  /* 0x0000002a291b7223 */ /* 0x000fe2000000001b */
[----:B------:R-:W-:Y:S01]  /*80c0*/  SHF.L.U32 R40, R72, 0x10, RZ ;  /* 0x0000001048287819 */ /* 0x000fe200000006ff */
[----:B------:R-:W-:Y:S01]  /*80d0*/  FMUL R24, R38, R28 ;  /* 0x0000001c26187220 */ /* 0x000fe20000400000 */
[----:B------:R-:W-:Y:S01]  /*80e0*/  LOP3.LUT R42, R72, 0xffff0000, RZ, 0xc0, !PT ;  /* 0xffff0000482a7812 */ /* 0x000fe200078ec0ff */
[C---:B------:R-:W-:Y:S01]  /*80f0*/  FMUL R25, R38.reuse, R29 ;  /* 0x0000001d26197220 */ /* 0x040fe20000400000 */
[----:B------:R-:W-:Y:S01]  /*8100*/  SHF.L.U32 R43, R73, 0x10, RZ ;  /* 0x00000010492b7819 */ /* 0x000fe200000006ff */
[C---:B------:R-:W-:Y:S01]  /*8110*/  FMUL R26, R38.reuse, R30 ;  /* 0x0000001e261a7220 */ /* 0x040fe20000400000 */
[C---:B------:R-:W-:Y:S01]  /*8120*/  FFMA R24, R41.reuse, R40, R24 ;  /* 0x0000002829187223 */ /* 0x040fe20000000018 */
[----:B------:R-:W-:Y:S01]  /*8130*/  FFMA R25, R41, R42, R25 ;  /* 0x0000002a29197223 */ /* 0x000fe20000000019 */
[----:B------:R-:W-:Y:S01]  /*8140*/  LOP3.LUT R40, R73, 0xffff0000, RZ, 0xc0, !PT ;  /* 0xffff000049287812 */ /* 0x000fe200078ec0ff */
[----:B------:R-:W-:Y:S01]  /*8150*/  FFMA R26, R41, R43, R26 ;  /* 0x0000002b291a7223 */ /* 0x000fe2000000001a */
[----:B------:R-:W-:Y:S01]  /*8160*/  FMUL R31, R38, R31 ;  /* 0x0000001f261f7220 */ /* 0x000fe20000400000 */
[----:B------:R-:W-:Y:S01]  /*8170*/  SHF.L.U32 R43, R74, 0x10, RZ ;  /* 0x000000104a2b7819 */ /* 0x000fe200000006ff */
[----:B------:R-:W-:Y:S01]  /*8180*/  FMUL R28, R38, R32 ;  /* 0x00000020261c7220 */ /* 0x000fe20000400000 */
[----:B------:R-:W-:Y:S01]  /*8190*/  LOP3.LUT R42, R74, 0xffff0000, RZ, 0xc0, !PT ;  /* 0xffff00004a2a7812 */ /* 0x000fe200078ec0ff */
[C---:B------:R-:W-:Y:S01]  /*81a0*/  FMUL R29, R38.reuse, R33 ;  /* 0x00000021261d7220 */ /* 0x040fe20000400000 */
[----:B------:R-:W-:Y:S01]  /*81b0*/  SHF.L.U32 R45, R75, 0x10, RZ ;  /* 0x000000104b2d7819 */ /* 0x000fe200000006ff */
[C---:B------:R-:W-:Y:S01]  /*81c0*/  FMUL R30, R38.reuse, R34 ;  /* 0x00000022261e7220 */ /* 0x040fe20000400000 */
[----:B------:R-:W-:Y:S01]  /*81d0*/  FFMA R31, R41, R40, R31 ;  /* 0x00000028291f7223 */ /* 0x000fe2000000001f */
[----:B------:R-:W-:Y:S01]  /*81e0*/  FMUL R35, R38, R35 ;  /* 0x0000002326237220 */ /* 0x000fe20000400000 */
[----:B------:R-:W-:Y:S01]  /*81f0*/  F2FP.BF16.F32.PACK_AB R69, R23, R18 ;  /* 0x000000121745723e */ /* 0x000fe200000010ff */
[----:B------:R-:W-:Y:S01]  /*8200*/  FFMA R28, R41, R43, R28 ;  /* 0x0000002b291c7223 */ /* 0x000fe2000000001c */
[----:B------:R-:W-:Y:S01]  /*8210*/  F2FP.BF16.F32.PACK_AB R70, R21, R20 ;  /* 0x000000141546723e */ /* 0x000fe200000010ff */
[----:B------:R-:W-:Y:S01]  /*8220*/  FFMA R29, R41, R42, R29 ;  /* 0x0000002a291d7223 */ /* 0x000fe2000000001d */
[----:B------:R-:W-:Y:S01]  /*8230*/  F2FP.BF16.F32.PACK_AB R71, R27, R22 ;  /* 0x000000161b47723e */ /* 0x000fe200000010ff */
[C---:B------:R-:W-:Y:S01]  /*8240*/  FFMA R30, R41.reuse, R45, R30 ;  /* 0x0000002d291e7223 */ /* 0x040fe2000000001e */
[----:B------:R-:W-:Y:S01]  /*8250*/  FFMA R35, R41, R44, R35 ;  /* 0x0000002c29237223 */ /* 0x000fe20000000023 */
[----:B------:R-:W-:Y:S02]  /*8260*/  F2FP.BF16.F32.PACK_AB R104, R25, R24 ;  /* 0x000000181968723e */ /* 0x000fe400000010ff */
[----:B------:R1:W-:Y:S01]  /*8270*/  STS.128 [R47+0x20], R68 ;  /* 0x000020442f007388 */ /* 0x0003e20000000c00 */
[----:B------:R-:W-:Y:S02]  /*8280*/  F2FP.BF16.F32.PACK_AB R105, R31, R26 ;  /* 0x0000001a1f69723e */ /* 0x000fe400000010ff */
[----:B------:R-:W-:Y:S02]  /*8290*/  F2FP.BF16.F32.PACK_AB R106, R29, R28 ;  /* 0x0000001c1d6a723e */ /* 0x000fe400000010ff */
[----:B------:R-:W-:Y:S05]  /*82a0*/  F2FP.BF16.F32.PACK_AB R107, R35, R30 ;  /* 0x0000001e236b723e */ /* 0x000fea00000010ff */
[----:B------:R1:W-:Y:S01]  /*82b0*/  STS.128 [R46+0x10], R104 ;  /* 0x000010682e007388 */ /* 0x0003e20000000c00 */
[----:B------:R-:W-:Y:S01]  /*82c0*/  @!PT LDS RZ, [RZ] ;  /* 0x00000000fffff984 */ /* 0x000fe20000000800 */
[----:B------:R-:W-:Y:S01]  /*82d0*/  @!PT LDS RZ, [RZ] ;  /* 0x00000000fffff984 */ /* 0x000fe20000000800 */
[----:B------:R-:W-:Y:S01]  /*82e0*/  @!PT LDS RZ, [RZ] ;  /* 0x00000000fffff984 */ /* 0x000fe20000000800 */
[----:B------:R-:W-:Y:S01]  /*82f0*/  @!PT LDS RZ, [RZ] ;  /* 0x00000000fffff984 */ /* 0x000fe20000000800 */
[----:B------:R2:W-:Y:S07]  /*8300*/  MEMBAR.ALL.CTA ;  /* 0x0000000000007992 */ /* 0x0005ee0000008000 */
[----:B--2---:R-:W2:Y:S02]  /*8310*/  FENCE.VIEW.ASYNC.S ;  /* 0x00000000000073c6 */ /* 0x004ea40000000000 */
[----:B--2---:R-:W-:Y:S06]  /*8320*/  BAR.SYNC.DEFER_BLOCKING 0x1, 0x80 ;  /* 0x0042000000007b1d */ /* 0x004fec0000010000 */
[----:B------:R-:W-:Y:S05]  /*8330*/  @P0 BRA `(.L_x_130) ;  /* 0x0000000000240947 */ /* 0x000fea0003800000 */
[----:B------:R-:W2:Y:S01]  /*8340*/  LDCU.64 UR6, c[0x0][0x348] ;  /* 0x00006900ff0677ac */ /* 0x000ea20008000a00 */
[----:B------:R-:W-:Y:S01]  /*8350*/  R2UR UR5, R110 ;  /* 0x000000006e0572ca */ /* 0x000fe200000e0000 */
[----:B------:R-:W-:Y:S11]  /*8360*/  UMOV UR51, UR36 ;  /* 0x0000002400337c82 */ /* 0x000ff60008000000 */
[----:B------:R-:W-:Y:S01]  /*8370*/  @!UPT UIADD3 URZ, UPT, UPT, URZ, URZ, URZ ;  /* 0x000000fffffff290 */ /* 0x000fe2000fffe0ff */
[----:B------:R-:W-:Y:S02]  /*8380*/  UIADD3 UR48, UPT, UPT, UR47, 0x200, UR5 ;  /* 0x000002002f307890 */ /* 0x000fe4000fffe005 */
[----:B--2---:R-:W-:Y:S04]  /*8390*/  UIADD3 UR4, UP0, UPT, UR6, 0xa80, URZ ;  /* 0x00000a8006047890 */ /* 0x004fe8000ff1e0ff */
[----:B------:R-:W-:Y:S09]  /*83a0*/  UIADD3.X UR5, UPT, UPT, URZ, UR7, URZ, UP0, !UPT ;  /* 0x00000007ff057290 */ /* 0x000ff200087fe4ff */
[----:B------:R2:W-:Y:S02]  /*83b0*/  UTMASTG.3D [UR48], [UR4] ;  /* 0x00000030040073b5 */ /* 0x0005e40008010000 */
[----:B--2---:R0:W-:Y:S02]  /*83c0*/  UTMACMDFLUSH ;  /* 0x00000000000079b7 */ /* 0x0041e40000000000 */
.L_x_130:
[----:B------:R-:W-:Y:S05]  /*83d0*/  BSYNC.RECONVERGENT B0 ;  /* 0x0000000000007941 */ /* 0x000fea0003800200 */
.L_x_129:
[----:B------:R-:W-:Y:S01]  /*83e0*/  UIADD3 UR44, UPT, UPT, UR46, 0x1, URZ ;  /* 0x000000012e2c7890 */ /* 0x000fe2000fffe0ff */
[----:B------:R-:W-:Y:S03]  /*83f0*/  BSSY.RECONVERGENT B0, `(.L_x_131) ;  /* 0x0000005000007945 */ /* 0x000fe60003800200 */
[----:B------:R-:W-:Y:S04]  /*8400*/  UISETP.NE.AND UP0, UPT, UR44, 0x3, UPT ;  /* 0x000000032c00788c */ /* 0x000fe8000bf05270 */
[----:B------:R-:W-:Y:S01]  /*8410*/  USEL UR45, UR44, URZ, UP0 ;  /* 0x000000ff2c2d7287 */ /* 0x000fe20008000000 */
[----:B------:R-:W-:Y:S11]  /*8420*/  @P0 BRA `(.L_x_132) ;  /* 0x0000000000040947 */ /* 0x000ff60003800000 */
[----:B------:R-:W-:Y:S04]  /*8430*/  DEPBAR.LE SB0, 0x1 ;  /* 0x000080400000791a */ /* 0x000fe80000000000 */
.L_x_132:
[----:B------:R-:W-:Y:S05]  /*8440*/  BSYNC.RECONVERGENT B0 ;  /* 0x0000000000007941 */ /* 0x000fea0003800200 */
.L_x_131:
[----:B------:R-:W-:Y:S01]  /*8450*/  BAR.SYNC.DEFER_BLOCKING 0x1, 0x80 ;  /* 0x0042000000007b1d */ /* 0x000fe20000010000 */
[----:B------:R-:W-:Y:S01]  /*8460*/  ISETP.NE.AND P1, PT, R108, RZ, PT ;  /* 0x000000ff6c00720c */ /* 0x000fe20003f25270 */
[----:B------:R-:W-:Y:S01]  /*8470*/  UISETP.NE.AND UP0, UPT, UR53, URZ, UPT ;  /* 0x000000ff3500728c */ /* 0x000fe2000bf05270 */
[----:B------:R-:W-:Y:S11]  /*8480*/  LEA R2, R112, UR47, 0x3 ;  /* 0x0000002f70027c11 */ /* 0x000ff6000f8e18ff */
[----:B------:R-:W-:Y:S01]  /*8490*/  @P1 SHF.L.U32 R3, R111, 0x1f, RZ ;  /* 0x0000001f6f031819 */ /* 0x000fe200000006ff */
[----:B------:R-:W-:Y:S06]  /*84a0*/  BRA.U !UP0, `(.L_x_133) ;  /* 0x0000000108247547 */ /* 0x000fec000b800000 */
[----:B------:R-:W-:Y:S01]  /*84b0*/  IMAD.U32 R5, RZ, RZ, UR52 ;  /* 0x00000034ff057e24 */ /* 0x000fe2000f8e00ff */
[----:B------:R-:W-:Y:S01]  /*84c0*/  MOV R0, UR55 ;  /* 0x0000003700007c02 */ /* 0x000fe20008000f00 */
[----:B------:R-:W-:Y:S03]  /*84d0*/  UIADD3 UR4, UPT, UPT, UR52, 0x1, URZ ;  /* 0x0000000134047890 */ /* 0x000fe6000fffe0ff */
[----:B------:R-:W-:Y:S01]  /*84e0*/  @P1 LEA R5, R5, UR47, 0x3 ;  /* 0x0000002f05051c11 */ /* 0x000fe2000f8e18ff */
[----:B------:R-:W-:Y:S04]  /*84f0*/  UISETP.NE.AND UP0, UPT, UR4, 0x3, UPT ;  /* 0x000000030400788c */ /* 0x000fe8000bf05270 */
[----:B------:R-:W-:Y:S01]  /*8500*/  @P1 VIADD R5, R5, 0x118 ;  /* 0x0000011805051836 */ /* 0x000fe20000000000 */
[----:B------:R-:W-:Y:S04]  /*8510*/  USEL UR52, UR4, URZ, UP0 ;  /* 0x000000ff04347287 */ /* 0x000fe80008000000 */
[----:B------:R-:W-:Y:S04]  /*8520*/  @P1 PRMT R0, R0, 0x654, R5 ;  /* 0x0000065400001816 */ /* 0x000fe80000000005 */
[----:B------:R2:W-:Y:S04]  /*8530*/  @P1 SYNCS.ARRIVE.TRANS64.RED.A1T0 RZ, [R0+URZ], RZ ;  /* 0x000000ff00ff19a7 */ /* 0x0005e800081004ff */
.L_x_133:
[----:B------:R-:W4:Y:S01]  /*8540*/  @P1 SYNCS.PHASECHK.TRANS64.TRYWAIT P0, [R2+URZ+0x100], R3 ;  /* 0x00010003020015a7 */ /* 0x000f2200080011ff */
[----:B------:R-:W-:Y:S01]  /*8550*/  BSSY B1, `(.L_x_134) ;  /* 0x0000015000017945 */ /* 0x000fe20003800000 */
[----:B----4-:R-:W-:Y:S03]  /*8560*/  @P1 SEL R109, RZ, 0x1, !P0 ;  /* 0x00000001ff6d1807 */ /* 0x010fe60004000000 */
[----:B------:R-:W-:Y:S05]  /*8570*/  @!P1 BRA `(.L_x_135) ;  /* 0x0000000000489947 */ /* 0x000fea0003800000 */
[----:B------:R-:W-:Y:S01]  /*8580*/  ISETP.NE.AND P1, PT, R113, RZ, PT ;  /* 0x000000ff7100720c */ /* 0x000fe20003f25270 */
[----:B------:R-:W-:Y:S01]  /*8590*/  BSSY B0, `(.L_x_136) ;  /* 0x000000a000007945 */ /* 0x000fe20003800000 */
[----:B------:R-:W-:Y:S11]  /*85a0*/  ISETP.NE.AND P0, PT, R109, RZ, PT ;  /* 0x000000ff6d00720c */ /* 0x000ff60003f05270 */
[----:B------:R-:W-:Y:S04]  /*85b0*/  @P1 IMAD R112, R112, 0x2000, R97 ;  /* 0x0000200070701824 */ /* 0x000fe800078e0261 */
[----:B------:R-:W-:Y:S01]  /*85c0*/  @P1 IMAD.IADD R5, R81, 0x1, R112 ;  /* 0x0000000151051824 */ /* 0x000fe200078e0270 */
[----:B------:R-:W-:Y:S03]  /*85d0*/  @P1 IADD3 R3, PT, PT, R80, R112, RZ ;  /* 0x0000007050031210 */ /* 0x000fe60007ffe0ff */
[----:B--2---:R-:W-:Y:S01]  /*85e0*/  @P1 IMAD.IADD R0, R96, 0x1, R5 ;  /* 0x0000000160001824 */ /* 0x004fe200078e0205 */
[----:B------:R-:W-:Y:S06]  /*85f0*/  @P0 BRA `(.L_x_137) ;  /* 0x00000000000c0947 */ /* 0x000fec0003800000 */
[----:B------:R-:W-:Y:S04]  /*8600*/  SHF.L.U32 R111, R111, 0x1f, RZ ;  /* 0x0000001f6f6f7819 */ /* 0x000fe800000006ff */
[----:B------:R-:W2:Y:S02]  /*8610*/  SYNCS.PHASECHK.TRANS64.TRYWAIT P0, [R2+URZ+0x100], R111 ;  /* 0x0001006f020075a7 */ /* 0x000ea400080011ff */
[----:B--2---:R-:W-:Y:S05]  /*8620*/  @!P0 BRA `(.L_x_138) ;  /* 0x0000001c007c8947 */ /* 0x004fea0003800000 */
.L_x_137:
[----:B------:R-:W-:Y:S05]  /*8630*/  BSYNC B0 ;  /* 0x0000000000007941 */ /* 0x000fea0003800000 */
.L_x_136:
[----:B------:R-:W-:Y:S11]  /*8640*/  ISETP.NE.AND P0, PT, R113, RZ, PT ;  /* 0x000000ff7100720c */ /* 0x000ff60003f05270 */
[----:B------:R-:W-:Y:S02]  /*8650*/  @!UPT UIADD3 URZ, UPT, UPT, URZ, URZ, URZ ;  /* 0x000000fffffff290 */ /* 0x000fe4000fffe0ff */
[----:B------:R4:W1:Y:S04]  /*8660*/  @P0 LDS.128 R48, [R112] ;  /* 0x0000000070300984 */ /* 0x0008680000000c00 */
[----:B------:R4:W1:Y:S04]  /*8670*/  @P0 LDS.128 R64, [R3+0x20] ;  /* 0x0000200003400984 */ /* 0x0008680000000c00 */
[----:B------:R4:W1:Y:S04]  /*8680*/  @P0 LDS.128 R56, [R5+0x10] ;  /* 0x0000100005380984 */ /* 0x0008680000000c00 */
[----:B------:R4:W1:Y:S02]  /*8690*/  @P0 LDS.128 R72, [R0+0x10] ;  /* 0x0000100000480984 */ /* 0x0008640000000c00 */
.L_x_135:
[----:B------:R-:W-:Y:S05]  /*86a0*/  BSYNC B1 ;  /* 0x0000000000017941 */ /* 0x000fea0003800000 */
.L_x_134:
[----:B--2-4-:R-:W-:Y:S05]  /*86b0*/  VIADD R0, R39, 0x20 ;  /* 0x0000002027007836 */ /* 0x014fea0000000000 */
[----:B------:R-:W-:Y:S04]  /*86c0*/  SHF.R.U32.HI R0, RZ, 0x15, R0 ;  /* 0x00000015ff007819 */ /* 0x000fe80000011600 */
[----:B------:R-:W-:Y:S11]  /*86d0*/  LOP3.LUT P0, RZ, R0, 0x3, R85, 0x48, !PT ;  /* 0x0000000300ff7812 */ /* 0x000ff60007804855 */
[----:B------:R-:W-:Y:S02]  /*86e0*/  @!UPT UIADD3 URZ, UPT, UPT, URZ, URZ, URZ ;  /* 0x000000fffffff290 */ /* 0x000fe4000fffe0ff */
[----:B------:R-:W-:Y:S05]  /*86f0*/  @!P0 BRA `(.L_x_139) ;  /* 0x0000000000408947 */ /* 0x000fea0003800000 */
[----:B------:R-:W2:Y:S01]  /*8700*/  LDCU.64 UR8, c[0x4][0x70] ;  /* 0x01000e00ff0877ac */ /* 0x000ea20008000a00 */
[----:B------:R-:W-:Y:S01]  /*8710*/  MOV R3, 0x0 ;  /* 0x0000000000037802 */ /* 0x000fe20000000f00 */
[----:B------:R-:W-:Y:S02]  /*8720*/  HFMA2 R12, -RZ, RZ, 0, 5.9604644775390625e-08 ;  /* 0x00000001ff0c7431 */ /* 0x000fe400000001ff */
[----:B------:R-:W-:Y:S02]  /*8730*/  IMAD.MOV.U32 R8, RZ, RZ, 0x192 ;  /* 0x00000192ff087424 */ /* 0x000fe400078e00ff */
[----:B------:R-:W-:Y:S01]  /*8740*/  IMAD.MOV.U32 R13, RZ, RZ, RZ ;  /* 0x000000ffff0d7224 */ /* 0x000fe200078e00ff */
[----:B------:R-:W4:Y:S01]  /*8750*/  LDCU.64 UR6, c[0x4][0x78] ;  /* 0x01000f00ff0677ac */ /* 0x000f220008000a00 */
[----:B------:R-:W1:Y:S01]  /*8760*/  LDC.64 R2, c[0x4][R3] ;  /* 0x0100000003027b82 */ /* 0x000e620000000a00 */
[----:B------:R-:W5:Y:S01]  /*8770*/  LDCU.64 UR4, c[0x4][0x10] ;  /* 0x01000200ff0477ac */ /* 0x000f620008000a00 */
[----:B--2---:R-:W-:Y:S01]  /*8780*/  MOV R5, UR9 ;  /* 0x0000000900057c02 */ /* 0x004fe20008000f00 */
[----:B------:R-:W-:Y:S01]  /*8790*/  IMAD.U32 R4, RZ, RZ, UR8 ;  /* 0x00000008ff047e24 */ /* 0x000fe2000f8e00ff */
[----:B----4-:R-:W-:Y:S01]  /*87a0*/  MOV R7, UR7 ;  /* 0x0000000700077c02 */ /* 0x010fe20008000f00 */
[----:B------:R-:W-:Y:S01]  /*87b0*/  IMAD.U32 R6, RZ, RZ, UR6 ;  /* 0x00000006ff067e24 */ /* 0x000fe2000f8e00ff */
[----:B-----5:R-:W-:Y:S01]  /*87c0*/  MOV R11, UR5 ;  /* 0x00000005000b7c02 */ /* 0x020fe20008000f00 */
[----:B------:R-:W-:Y:S02]  /*87d0*/  IMAD.U32 R10, RZ, RZ, UR4 ;  /* 0x00000004ff0a7e24 */ /* 0x000fe4000f8e00ff */
[----:B------:R-:W-:Y:S07]  /*87e0*/  LEPC R20, `(.L_x_139) ;  /* 0x000000001014794e */ /* 0x000fee0000000000 */
[----:B-1-3--:R-:W-:Y:S05]  /*87f0*/  CALL.ABS.NOINC R2 ;  /* 0x0000000002007343 */ /* 0x00afea0003c00000 */
.L_x_139:
[----:B------:R-:W-:Y:S01]  /*8800*/  ISETP.NE.AND P0, PT, R98, RZ, PT ;  /* 0x000000ff6200720c */ /* 0x000fe20003f05270 */
[----:B------:R-:W-:Y:S05]  /*8810*/  WARPSYNC.ALL ;  /* 0x0000000000007948 */ /* 0x000fea0003800000 */
[----:B------:R-:W-:Y:S01]  /*8820*/  R2UR UR4, R39 ;  /* 0x00000000270472ca */ /* 0x000fe200000e0000 */
[----:B------:R-:W-:Y:S01]  /*8830*/  BSSY.RECONVERGENT B0, `(.L_x_140) ;  /* 0x0000090000007945 */ /* 0x000fe20003800200 */
[C---:B-1----:R-:W-:Y:S02]  /*8840*/  SHF.L.U32 R40, R48.reuse, 0x10, RZ ;  /* 0x0000001030287819 */ /* 0x042fe400000006ff */
[----:B------:R-:W-:Y:S02]  /*8850*/  LOP3.LUT R42, R48, 0xffff0000, RZ, 0xc0, !PT ;  /* 0xffff0000302a7812 */ /* 0x000fe400078ec0ff */
[C---:B------:R-:W-:Y:S02]  /*8860*/  SHF.L.U32 R43, R49.reuse, 0x10, RZ ;  /* 0x00000010312b7819 */ /* 0x040fe400000006ff */
[----:B------:R-:W-:Y:S02]  /*8870*/  LOP3.LUT R44, R49, 0xffff0000, RZ, 0xc0, !PT ;  /* 0xffff0000312c7812 */ /* 0x000fe400078ec0ff */
[C---:B------:R-:W-:Y:S02]  /*8880*/  SHF.L.U32 R45, R50.reuse, 0x10, RZ ;  /* 0x00000010322d7819 */ /* 0x040fe400000006ff */
[----:B---3--:R-:W-:Y:S01]  /*8890*/  LOP3.LUT R46, R50, 0xffff0000, RZ, 0xc0, !PT ;  /* 0xffff0000322e7812 */ /* 0x008fe200078ec0ff */
[----:B------:R-:W1:Y:S01]  /*88a0*/  LDTM.x32 R4, tmem[UR4+0x20] ;  /* 0x00002004000479ee */ /* 0x000e6200082c0000 */
[C---:B------:R-:W-:Y:S01]  /*88b0*/  SHF.L.U32 R47, R51.reuse, 0x10, RZ ;  /* 0x00000010332f7819 */ /* 0x040fe200000006ff */
[----:B------:R-:W-:Y:S01]  /*88c0*/  USHF.L.U32 UR4, UR45, 0xd, URZ ;  /* 0x0000000d2d047899 */ /* 0x000fe200080006ff */
[----:B------:R-:W-:Y:S01]  /*88d0*/  LOP3.LUT R48, R51, 0xffff0000, RZ, 0xc0, !PT ;  /* 0xffff000033307812 */ /* 0x000fe200078ec0ff */
[----:B------:R-:W-:Y:S01]  /*88e0*/  NOP ;  /* 0x0000000000007918 */ /* 0x000fe20000000000 */
[C---:B------:R-:W-:Y:S02]  /*88f0*/  SHF.L.U32 R49, R56.reuse, 0x10, RZ ;  /* 0x0000001038317819 */ /* 0x040fe400000006ff */
[----:B------:R-:W-:Y:S02]  /*8900*/  LOP3.LUT R51, R56, 0xffff0000, RZ, 0xc0, !PT ;  /* 0xffff000038337812 */ /* 0x000fe400078ec0ff */
[C---:B------:R-:W-:Y:S02]  /*8910*/  SHF.L.U32 R50, R57.reuse, 0x10, RZ ;  /* 0x0000001039327819 */ /* 0x040fe400000006ff */
[----:B------:R-:W-:Y:S02]  /*8920*/  LOP3.LUT R52, R57, 0xffff0000, RZ, 0xc0, !PT ;  /* 0xffff000039347812 */ /* 0x000fe400078ec0ff */
[----:B------:R-:W-:Y:S02]  /*8930*/  IADD3 R110, PT, PT, R97, UR4, RZ ;  /* 0x00000004616e7c10 */ /* 0x000fe4000fffe0ff */
[C---:B------:R-:W-:Y:S02]  /*8940*/  SHF.L.U32 R53, R58.reuse, 0x10, RZ ;  /* 0x000000103a357819 */ /* 0x040fe400000006ff */
[----:B------:R-:W-:Y:S02]  /*8950*/  LOP3.LUT R54, R58, 0xffff0000, RZ, 0xc0, !PT ;  /* 0xffff00003a367812 */ /* 0x000fe400078ec0ff */
[----:B------:R-:W-:Y:S02]  /*8960*/  SHF.L.U32 R55, R59, 0x10, RZ ;  /* 0x000000103b377819 */ /* 0x000fe400000006ff */
[----:B------:R-:W-:Y:S02]  /*8970*/  IADD3 R89, PT, PT, R89, 0x170, RZ ;  /* 0x0000017059597810 */ /* 0x000fe40007ffe0ff */
[----:B------:R-:W-:Y:S01]  /*8980*/  LOP3.LUT R56, R59, 0xffff0000, RZ, 0xc0, !PT ;  /* 0xffff00003b387812 */ /* 0x000fe200078ec0ff */
[C---:B-1----:R-:W-:Y:S01]  /*8990*/  FMUL R4, R38.reuse, R4 ;  /* 0x0000000426047220 */ /* 0x042fe20000400000 */
[----:B------:R-:W-:Y:S01]  /*89a0*/  IADD3 R109, PT, PT, R81, R110, RZ ;  /* 0x0000006e516d7210 */ /* 0x000fe20007ffe0ff */
[----:B------:R-:W-:Y:S01]  /*89b0*/  FMUL R5, R38, R5 ;  /* 0x0000000526057220 */ /* 0x000fe20000400000 */
[----:B------:R-:W-:Y:S01]  /*89c0*/  SHF.L.U32 R57, R64, 0x10, RZ ;  /* 0x0000001040397819 */ /* 0x000fe200000006ff */
[----:B------:R-:W-:Y:S01]  /*89d0*/  FMUL R6, R38, R6 ;  /* 0x0000000626067220 */ /* 0x000fe20000400000 */
[----:B------:R-:W-:Y:S01]  /*89e0*/  IADD3 R110, PT, PT, R80, R110, RZ ;  /* 0x0000006e506e7210 */ /* 0x000fe20007ffe0ff */
[----:B------:R-:W-:Y:S01]  /*89f0*/  FMUL R7, R38, R7 ;  /* 0x0000000726077220 */ /* 0x000fe20000400000 */
[----:B------:R-:W-:Y:S01]  /*8a00*/  LOP3.LUT R58, R64, 0xffff0000, RZ, 0xc0, !PT ;  /* 0xffff0000403a7812 */ /* 0x000fe200078ec0ff */
[----:B------:R-:W-:Y:S01]  /*8a10*/  FFMA R4, R41, R40, R4 ;  /* 0x0000002829047223 */ /* 0x000fe20000000004 */
[----:B------:R-:W-:Y:S01]  /*8a20*/  SHF.L.U32 R59, R65, 0x10, RZ ;  /* 0x00000010413b7819 */ /* 0x000fe200000006ff */
[C---:B------:R-:W-:Y:S01]  /*8a30*/  FMUL R8, R38.reuse, R8 ;  /* 0x0000000826087220 */ /* 0x040fe20000400000 */
[----:B------:R-:W-:Y:S01]  /*8a40*/  LOP3.LUT R89, R89, 0xfefffff8, RZ, 0xc0, !PT ;  /* 0xfefffff859597812 */ /* 0x000fe200078ec0ff */
[----:B------:R-:W-:Y:S01]  /*8a50*/  FFMA R5, R41, R42, R5 ;  /* 0x0000002a29057223 */ /* 0x000fe20000000005 */
[----:B------:R-:W-:Y:S01]  /*8a60*/  LOP3.LUT R60, R65, 0xffff0000, RZ, 0xc0, !PT ;  /* 0xffff0000413c7812 */ /* 0x000fe200078ec0ff */
[----:B------:R-:W-:Y:S01]  /*8a70*/  FMUL R9, R38, R9 ;  /* 0x0000000926097220 */ /* 0x000fe20000400000 */
[----:B------:R-:W-:Y:S01]  /*8a80*/  SHF.L.U32 R61, R66, 0x10, RZ ;  /* 0x00000010423d7819 */ /* 0x000fe200000006ff */
[----:B------:R1:W-:Y:S01]  /*8a90*/  SYNCS.ARRIVE.TRANS64.RED.A1T0 RZ, [R89+URZ], RZ ;  /* 0x000000ff59ff79a7 */ /* 0x0003e200081004ff */
[----:B------:R-:W-:Y:S01]  /*8aa0*/  F2FP.BF16.F32.PACK_AB R80, R5, R4 ;  /* 0x000000040550723e */ /* 0x000fe200000010ff */
[C---:B------:R-:W-:Y:S01]  /*8ab0*/  FFMA R6, R41.reuse, R43, R6 ;  /* 0x0000002b29067223 */ /* 0x040fe20000000006 */
[----:B------:R-:W-:Y:S01]  /*8ac0*/  IADD3 R111, PT, PT, R96, R109, RZ ;  /* 0x0000006d606f7210 */ /* 0x000fe20007ffe0ff */
[C---:B------:R-:W-:Y:S01]  /*8ad0*/  FFMA R7, R41.reuse, R44, R7 ;  /* 0x0000002c29077223 */ /* 0x040fe20000000007 */
[C---:B------:R-:W-:Y:S01]  /*8ae0*/  FFMA R8, R41.reuse, R45, R8 ;  /* 0x0000002d29087223 */ /* 0x040fe20000000008 */
[----:B------:R-:W-:Y:S01]  /*8af0*/  FFMA R9, R41, R46, R9 ;  /* 0x0000002e29097223 */ /* 0x000fe20000000009 */
[----:B------:R-:W-:Y:S01]  /*8b00*/  FMUL R10, R38, R10 ;  /* 0x0000000a260a7220 */ /* 0x000fe20000400000 */
[----:B------:R-:W-:Y:S01]  /*8b10*/  LOP3.LUT R62, R66, 0xffff0000, RZ, 0xc0, !PT ;  /* 0xffff0000423e7812 */ /* 0x000fe200078ec0ff */
[C---:B------:R-:W-:Y:S01]  /*8b20*/  FMUL R11, R38.reuse, R11 ;  /* 0x0000000b260b7220 */ /* 0x040fe20000400000 */
[----:B------:R-:W-:Y:S01]  /*8b30*/  F2FP.BF16.F32.PACK_AB R81, R7, R6 ;  /* 0x000000060751723e */ /* 0x000fe200000010ff */
[----:B------:R-:W-:Y:S01]  /*8b40*/  FFMA R10, R41, R47, R10 ;  /* 0x0000002f290a7223 */ /* 0x000fe2000000000a */
[----:B------:R-:W-:Y:S01]  /*8b50*/  F2FP.BF16.F32.PACK_AB R82, R9, R8 ;  /* 0x000000080952723e */ /* 0x000fe200000010ff */
[----:B------:R-:W-:Y:S01]  /*8b60*/  FFMA R11, R41, R48, R11 ;  /* 0x00000030290b7223 */ /* 0x000fe2000000000b */
[C---:B------:R-:W-:Y:S01]  /*8b70*/  FMUL R0, R38.reuse, R12 ;  /* 0x0000000c26007220 */ /* 0x040fe20000400000 */
[C---:B------:R-:W-:Y:S01]  /*8b80*/  FMUL R2, R38.reuse, R13 ;  /* 0x0000000d26027220 */ /* 0x040fe20000400000 */
[C---:B------:R-:W-:Y:S01]  /*8b90*/  FMUL R3, R38.reuse, R14 ;  /* 0x0000000e26037220 */ /* 0x040fe20000400000 */
[----:B------:R-:W-:Y:S01]  /*8ba0*/  SHF.L.U32 R63, R67, 0x10, RZ ;  /* 0x00000010433f7819 */ /* 0x000fe200000006ff */
[----:B------:R-:W-:Y:S01]  /*8bb0*/  FFMA R0, R41, R49, R0 ;  /* 0x0000003129007223 */ /* 0x000fe20000000000 */
[----:B------:R-:W-:Y:S01]  /*8bc0*/  F2FP.BF16.F32.PACK_AB R83, R11, R10 ;  /* 0x0000000a0b53723e */ /* 0x000fe200000010ff */
[----:B------:R-:W-:Y:S01]  /*8bd0*/  FFMA R2, R41, R51, R2 ;  /* 0x0000003329027223 */ /* 0x000fe20000000002 */
[C---:B------:R-:W-:Y:S01]  /*8be0*/  FMUL R15, R38.reuse, R15 ;  /* 0x0000000f260f7220 */ /* 0x040fe20000400000 */
[C---:B------:R-:W-:Y:S01]  /*8bf0*/  FMUL R12, R38.reuse, R16 ;  /* 0x00000010260c7220 */ /* 0x040fe20000400000 */
[----:B------:R-:W-:Y:S01]  /*8c00*/  FMUL R13, R38, R17 ;  /* 0x00000011260d7220 */ /* 0x000fe20000400000 */
[----:B------:R1:W-:Y:S01]  /*8c10*/  STS.128 [R97+UR4], R80 ;  /* 0x0000005061007988 */ /* 0x0003e20008000c04 */
[----:B------:R-:W-:Y:S01]  /*8c20*/  LOP3.LUT R64, R67, 0xffff0000, RZ, 0xc0, !PT ;  /* 0xffff000043407812 */ /* 0x000fe200078ec0ff */
[C---:B------:R-:W-:Y:S01]  /*8c30*/  FFMA R3, R41.reuse, R50, R3 ;  /* 0x0000003229037223 */ /* 0x040fe20000000003 */
[----:B------:R-:W-:Y:S01]  /*8c40*/  SHF.L.U32 R65, R72, 0x10, RZ ;  /* 0x0000001048417819 */ /* 0x000fe200000006ff */
[C---:B------:R-:W-:Y:S01]  /*8c50*/  FFMA R15, R41.reuse, R52, R15 ;  /* 0x00000034290f7223 */ /* 0x040fe2000000000f */
[----:B------:R-:W-:Y:S01]  /*8c60*/  F2FP.BF16.F32.PACK_AB R104, R2, R0 ;  /* 0x000000000268723e */ /* 0x000fe200000010ff */
[C---:B------:R-:W-:Y:S01]  /*8c70*/  FFMA R12, R41.reuse, R53, R12 ;  /* 0x00000035290c7223 */ /* 0x040fe2000000000c */
[C---:B------:R-:W-:Y:S01]  /*8c80*/  FFMA R13, R41.reuse, R54, R13 ;  /* 0x00000036290d7223 */ /* 0x040fe2000000000d */
[C---:B------:R-:W-:Y:S01]  /*8c90*/  FMUL R14, R38.reuse, R18 ;  /* 0x00000012260e7220 */ /* 0x040fe20000400000 */
[C---:B------:R-:W-:Y:S01]  /*8ca0*/  FMUL R19, R38.reuse, R19 ;  /* 0x0000001326137220 */ /* 0x040fe20000400000 */
[C---:B------:R-:W-:Y:S01]  /*8cb0*/  FMUL R16, R38.reuse, R20 ;  /* 0x0000001426107220 */ /* 0x040fe20000400000 */
[C---:B------:R-:W-:Y:S01]  /*8cc0*/  FMUL R17, R38.reuse, R21 ;  /* 0x0000001526117220 */ /* 0x040fe20000400000 */
[C---:B------:R-:W-:Y:S01]  /*8cd0*/  FFMA R14, R41.reuse, R55, R14 ;  /* 0x00000037290e7223 */ /* 0x040fe2000000000e */
        /* <DEDUP_REMOVED lines=9> */
[----:B------:R-:W-:Y:S01]  /*8d70*/  FFMA R23, R41, R60, R23 ;  /* 0x0000003c29177223 */ /* 0x000fe20000000017 */
[C---:B------:R-:W-:Y:S01]  /*8d80*/  FMUL R27, R38.reuse, R27 ;  /* 0x0000001b261b7220 */ /* 0x040fe20000400000 */
[----:B------:R-:W-:Y:S01]  /*8d90*/  F2FP.BF16.F32.PACK_AB R105, R15, R3 ;  /* 0x000000030f69723e */ /* 0x000fe200000010ff */
[----:B------:R-:W-:Y:S01]  /*8da0*/  FFMA R20, R41, R61, R20 ;  /* 0x0000003d29147223 */ /* 0x000fe20000000014 */
[----:B------:R-:W-:Y:S01]  /*8db0*/  F2FP.BF16.F32.PACK_AB R106, R13, R12 ;  /* 0x0000000c0d6a723e */ /* 0x000fe200000010ff */
[----:B------:R-:W-:Y:S01]  /*8dc0*/  FMUL R24, R38, R28 ;  /* 0x0000001c26187220 */ /* 0x000fe20000400000 */
[----:B------:R-:W-:Y:S01]  /*8dd0*/  F2FP.BF16.F32.PACK_AB R107, R19, R14 ;  /* 0x0000000e136b723e */ /* 0x000fe200000010ff */
[----:B------:R-:W-:Y:S01]  /*8de0*/  FFMA R21, R41, R62, R21 ;  /* 0x0000003e29157223 */ /* 0x000fe20000000015 */
[----:B------:R-:W-:Y:S01]  /*8df0*/  LOP3.LUT R66, R72, 0xffff0000, RZ, 0xc0, !PT ;  /* 0xffff000048427812 */ /* 0x000fe200078ec0ff */
[C---:B------:R-:W-:Y:S01]  /*8e00*/  FMUL R25, R38.reuse, R29 ;  /* 0x0000001d26197220 */ /* 0x040fe20000400000 */
[----:B------:R-:W-:Y:S01]  /*8e10*/  SHF.L.U32 R67, R73, 0x10, RZ ;  /* 0x0000001049437819 */ /* 0x000fe200000006ff */
[----:B------:R1:W-:Y:S01]  /*8e20*/  STS.128 [R109+0x10], R104 ;  /* 0x000010686d007388 */ /* 0x0003e20000000c00 */
[----:B------:R-:W-:Y:S01]  /*8e30*/  FFMA R22, R41, R63, R22 ;  /* 0x0000003f29167223 */ /* 0x000fe20000000016 */
[----:B------:R-:W-:Y:S01]  /*8e40*/  LOP3.LUT R68, R73, 0xffff0000, RZ, 0xc0, !PT ;  /* 0xffff000049447812 */ /* 0x000fe200078ec0ff */
[----:B------:R-:W-:Y:S01]  /*8e50*/  FMUL R26, R38, R30 ;  /* 0x0000001e261a7220 */ /* 0x000fe20000400000 */
[C---:B------:R-:W-:Y:S01]  /*8e60*/  FFMA R27, R41.reuse, R64, R27 ;  /* 0x00000040291b7223 */ /* 0x040fe2000000001b */
[----:B------:R-:W-:Y:S01]  /*8e70*/  SHF.L.U32 R69, R74, 0x10, RZ ;  /* 0x000000104a457819 */ /* 0x000fe200000006ff */
[----:B------:R-:W-:Y:S01]  /*8e80*/  FMUL R31, R38, R31 ;  /* 0x0000001f261f7220 */ /* 0x000fe20000400000 */
[C---:B------:R-:W-:Y:S01]  /*8e90*/  FFMA R24, R41.reuse, R65, R24 ;  /* 0x0000004129187223 */ /* 0x040fe20000000018 */
[----:B------:R-:W-:Y:S01]  /*8ea0*/  LOP3.LUT R70, R74, 0xffff0000, RZ, 0xc0, !PT ;  /* 0xffff00004a467812 */ /* 0x000fe200078ec0ff */
[C---:B------:R-:W-:Y:S01]  /*8eb0*/  FMUL R28, R38.reuse, R32 ;  /* 0x00000020261c7220 */ /* 0x040fe20000400000 */
[----:B------:R-:W-:Y:S01]  /*8ec0*/  FFMA R25, R41, R66, R25 ;  /* 0x0000004229197223 */ /* 0x000fe20000000019 */
[----:B------:R-:W-:Y:S01]  /*8ed0*/  SHF.L.U32 R71, R75, 0x10, RZ ;  /* 0x000000104b477819 */ /* 0x000fe200000006ff */
[C---:B------:R-:W-:Y:S01]  /*8ee0*/  FMUL R29, R38.reuse, R33 ;  /* 0x00000021261d7220 */ /* 0x040fe20000400000 */
[----:B------:R-:W-:Y:S01]  /*8ef0*/  FFMA R26, R41, R67, R26 ;  /* 0x00000043291a7223 */ /* 0x000fe2000000001a */
[----:B------:R-:W-:Y:S01]  /*8f00*/  LOP3.LUT R72, R75, 0xffff0000, RZ, 0xc0, !PT ;  /* 0xffff00004b487812 */ /* 0x000fe200078ec0ff */
        /* <DEDUP_REMOVED lines=8> */
[----:B------:R-:W-:Y:S01]  /*8f90*/  FFMA R30, R41, R71, R30 ;  /* 0x00000047291e7223 */ /* 0x000fe2000000001e */
[----:B------:R-:W-:Y:S01]  /*8fa0*/  F2FP.BF16.F32.PACK_AB R115, R27, R22 ;  /* 0x000000161b73723e */ /* 0x000fe200000010ff */
[----:B------:R-:W-:Y:S01]  /*8fb0*/  FFMA R35, R41, R72, R35 ;  /* 0x0000004829237223 */ /* 0x000fe20000000023 */
[----:B------:R-:W-:Y:S02]  /*8fc0*/  F2FP.BF16.F32.PACK_AB R116, R25, R24 ;  /* 0x000000181974723e */ /* 0x000fe400000010ff */
[----:B------:R-:W-:Y:S01]  /*8fd0*/  F2FP.BF16.F32.PACK_AB R117, R31, R26 ;  /* 0x0000001a1f75723e */ /* 0x000fe200000010ff */
[----:B------:R1:W-:Y:S01]  /*8fe0*/  STS.128 [R110+0x20], R112 ;  /* 0x000020706e007388 */ /* 0x0003e20000000c00 */
        /* <DEDUP_REMOVED lines=12> */
[----:B------:R-:W-:Y:S02]  /*90b0*/  UIADD3 UR9, UPT, UPT, UR49, 0x20, URZ ;  /* 0x0000002031097890 */ /* 0x000fe4000fffe0ff */
[----:B------:R-:W-:Y:S02]  /*90c0*/  UIADD3 UR8, UPT, UPT, UR47, 0x200, UR4 ;  /* 0x000002002f087890 */ /* 0x000fe4000fffe004 */
[----:B--2---:R-:W-:Y:S03]  /*90d0*/  UIADD3 UR6, UP0, UPT, UR10, 0xa80, URZ ;  /* 0x00000a800a067890 */ /* 0x004fe6000ff1e0ff */
[----:B------:R-:W-:Y:S01]  /*90e0*/  UMOV UR10, UR50 ;  /* 0x00000032000a7c82 */ /* 0x000fe20008000000 */
[----:B------:R-:W-:Y:S03]  /*90f0*/  UIADD3.X UR7, UPT, UPT, URZ, UR11, URZ, UP0, !UPT ;  /* 0x0000000bff077290 */ /* 0x000fe600087fe4ff */
[----:B------:R-:W-:Y:S06]  /*9100*/  UMOV UR11, UR36 ;  /* 0x00000024000b7c82 */ /* 0x000fec0008000000 */
[----:B------:R2:W-:Y:S02]  /*9110*/  UTMASTG.3D [UR8], [UR6] ;  /* 0x00000008060073b5 */ /* 0x0005e40008010000 */
[----:B--2---:R0:W-:Y:S02]  /*9120*/  UTMACMDFLUSH ;  /* 0x00000000000079b7 */ /* 0x0041e40000000000 */
.L_x_141:
[----:B------:R-:W-:Y:S05]  /*9130*/  BSYNC.RECONVERGENT B0 ;  /* 0x0000000000007941 */ /* 0x000fea0003800200 */
.L_x_140:
[----:B------:R-:W-:Y:S01]  /*9140*/  UIADD3 UR4, UPT, UPT, UR45, 0x1, URZ ;  /* 0x000000012d047890 */ /* 0x000fe2000fffe0ff */
[----:B------:R-:W-:Y:S03]  /*9150*/  BSSY.RECONVERGENT B0, `(.L_x_142) ;  /* 0x0000008000007945 */ /* 0x000fe60003800200 */
[----:B------:R-:W-:Y:S04]  /*9160*/  UISETP.NE.AND UP0, UPT, UR4, 0x3, UPT ;  /* 0x000000030400788c */ /* 0x000fe8000bf05270 */
[----:B------:R-:W-:Y:S02]  /*9170*/  UISETP.EQ.XOR UP1, UPT, UR44, 0x3, !UP0 ;  /* 0x000000032c00788c */ /* 0x000fe4000c722a70 */
[----:B------:R-:W-:Y:S02]  /*9180*/  USEL UR46, UR4, URZ, UP0 ;  /* 0x000000ff042e7287 */ /* 0x000fe40008000000 */
[----:B------:R-:W-:Y:S04]  /*9190*/  USEL UR5, URZ, 0x1, !UP1 ;  /* 0x00000001ff057887 */ /* 0x000fe8000c800000 */
[----:B------:R-:W-:Y:S01]  /*91a0*/  ULOP3.LUT UR54, UR54, UR5, URZ, 0x3c, !UPT ;  /* 0x0000000536367292 */ /* 0x000fe2000f8e3cff */
[----:B------:R-:W-:Y:S11]  /*91b0*/  @P0 BRA `(.L_x_143) ;  /* 0x0000000000040947 */ /* 0x000ff60003800000 */
[----:B------:R-:W-:Y:S04]  /*91c0*/  DEPBAR.LE SB0, 0x1 ;  /* 0x000080400000791a */ /* 0x000fe80000000000 */
.L_x_143:
[----:B------:R-:W-:Y:S05]  /*91d0*/  BSYNC.RECONVERGENT B0 ;  /* 0x0000000000007941 */ /* 0x000fea0003800200 */
.L_x_142:
[----:B------:R-:W-:Y:S01]  /*91e0*/  BAR.SYNC.DEFER_BLOCKING 0x1, 0x80 ;  /* 0x0042000000007b1d */ /* 0x000fe20000010000 */
[----:B------:R-:W-:Y:S01]  /*91f0*/  UISETP.NE.AND UP0, UPT, UR53, -0x2, UPT ;  /* 0xfffffffe3500788c */ /* 0x000fe2000bf05270 */
[----:B------:R-:W-:Y:S08]  /*9200*/  IADD3 R0, PT, PT, R36, 0x1, RZ ;  /* 0x0000000124007810 */ /* 0x000ff00007ffe0ff */
[----:B------:R-:W-:Y:S05]  /*9210*/  BRA.U !UP0, `(.L_x_144) ;  /* 0x0000000108287547 */ /* 0x000fea000b800000 */
[----:B------:R-:W-:Y:S01]  /*9220*/  ISETP.NE.AND P0, PT, R108, RZ, PT ;  /* 0x000000ff6c00720c */ /* 0x000fe20003f05270 */
[----:B------:R-:W-:Y:S01]  /*9230*/  IMAD.U32 R3, RZ, RZ, UR52 ;  /* 0x00000034ff037e24 */ /* 0x000fe2000f8e00ff */
[----:B------:R-:W-:Y:S01]  /*9240*/  UIADD3 UR4, UPT, UPT, UR52, 0x1, URZ ;  /* 0x0000000134047890 */ /* 0x000fe2000fffe0ff */
[----:B------:R-:W-:Y:S03]  /*9250*/  IMAD.U32 R2, RZ, RZ, UR55 ;  /* 0x00000037ff027e24 */ /* 0x000fe6000f8e00ff */
[----:B------:R-:W-:Y:S04]  /*9260*/  UISETP.NE.AND UP0, UPT, UR4, 0x3, UPT ;  /* 0x000000030400788c */ /* 0x000fe8000bf05270 */
[----:B------:R-:W-:Y:S03]  /*9270*/  USEL UR52, UR4, URZ, UP0 ;  /* 0x000000ff04347287 */ /* 0x000fe60008000000 */
[----:B------:R-:W-:Y:S05]  /*9280*/  @P0 LEA R3, R3, UR47, 0x3 ;  /* 0x0000002f03030c11 */ /* 0x000fea000f8e18ff */
[----:B------:R-:W-:Y:S05]  /*9290*/  @P0 VIADD R3, R3, 0x118 ;  /* 0x0000011803030836 */ /* 0x000fea0000000000 */
[----:B------:R-:W-:Y:S04]  /*92a0*/  @P0 PRMT R2, R2, 0x654, R3 ;  /* 0x0000065402020816 */ /* 0x000fe80000000003 */
[----:B------:R2:W-:Y:S03]  /*92b0*/  @P0 SYNCS.ARRIVE.TRANS64.RED.A1T0 RZ, [R2+URZ], RZ ;  /* 0x000000ff02ff09a7 */ /* 0x0005e600081004ff */
.L_x_144:
[----:B------:R-:W-:Y:S01]  /*92c0*/  R2UR UR6, R103 ;  /* 0x00000000670672ca */ /* 0x000fe200000e0000 */
[----:B------:R-:W-:Y:S01]  /*92d0*/  UIADD3 UR53, UPT, UPT, UR53, 0x2, URZ ;  /* 0x0000000235357890 */ /* 0x000fe2000fffe0ff */
[----:B------:R-:W-:Y:S02]  /*92e0*/  R2UR UR5, R86 ;  /* 0x00000000560572ca */ /* 0x000fe400000e0000 */
[----:B------:R-:W-:Y:S02]  /*92f0*/  R2UR UR4, R87 ;  /* 0x00000000570472ca */ /* 0x000fe400000e0000 */
[----:B------:R-:W-:Y:S02]  /*9300*/  R2UR UR36, R101 ;  /* 0x00000000652472ca */ /* 0x000fe400000e0000 */
[----:B------:R-:W-:Y:S02]  /*9310*/  ISETP.NE.AND P0, PT, R91, 0x2, PT ;  /* 0x000000025b00780c */ /* 0x000fe40003f05270 */
[----:B------:R-:W-:Y:S02]  /*9320*/  ISETP.NE.AND P1, PT, R0, 0x2, PT ;  /* 0x000000020000780c */ /* 0x000fe40003f25270 */
[----:B------:R-:W-:Y:S01]  /*9330*/  SEL R3, RZ, 0x1, P0 ;  /* 0x00000001ff037807 */ /* 0x000fe20000000000 */
[----:B------:R-:W-:Y:S01]  /*9340*/  UISETP.NE.AND UP0, UPT, UR6, URZ, UPT ;  /* 0x000000ff0600728c */ /* 0x000fe2000bf05270 */
[----:B--2---:R-:W-:Y:S01]  /*9350*/  SEL R2, RZ, 0x1, P1 ;  /* 0x00000001ff027807 */ /* 0x004fe20000800000 */
[----:B------:R-:W-:Y:S01]  /*9360*/  UIADD3 UR28, UPT, UPT, UR37, UR5, URZ ;  /* 0x00000005251c7290 */ /* 0x000fe2000fffe0ff */
[----:B------:R-:W-:Y:S01]  /*9370*/  LOP3.LUT R94, R94, R3, RZ, 0x3c, !PT ;  /* 0x000000035e5e7212 */ /* 0x000fe200078e3cff */
[----:B------:R-:W-:Y:S01]  /*9380*/  UIADD3 UR26, UPT, UPT, UR38, UR4, URZ ;  /* 0x00000004261a7290 */ /* 0x000fe2000fffe0ff */
[----:B------:R-:W-:Y:S02]  /*9390*/  LOP3.LUT R95, R95, R2, RZ, 0x3c, !PT ;  /* 0x000000025f5f7212 */ /* 0x000fe400078e3cff */
[----:B------:R-:W-:Y:S02]  /*93a0*/  SEL R91, R91, RZ, P0 ;  /* 0x000000ff5b5b7207 */ /* 0x000fe40000000000 */
[----:B------:R-:W-:Y:S01]  /*93b0*/  SEL R36, R0, RZ, P1 ;  /* 0x000000ff00247207 */ /* 0x000fe20000800000 */
[----:B------:R-:W-:Y:S06]  /*93c0*/  BRA.U UP0, `(.L_x_145) ;  /* 0xffffffd500807547 */ /* 0x000fec000b83ffff */
[----:B------:R-:W-:-:S13]  /*93d0*/  R2UR UR4, R88 ;  /* 0x00000000580472ca */ /* 0x000fda00000e0000 */
[----:B------:R-:W-:-:S09]  /*93e0*/  UISETP.NE.AND UP0, UPT, UR4, URZ, UPT ;  /* 0x000000ff0400728c */ /* 0x000fd2000bf05270 */
[----:B------:R-:W-:Y:S05]  /*93f0*/  BRA.U !UP0, `(.L_x_146) ;  /* 0x0000000108487547 */ /* 0x000fea000b800000 */
[----:B------:R-:W2:Y:S02]  /*9400*/  LDCU.64 UR4, c[0x0][0xc90] ;  /* 0x00019200ff0477ac */ /* 0x000ea40008000a00 */
[----:B--2---:R-:W-:-:S04]  /*9410*/  UISETP.NE.U32.AND UP0, UPT, UR4, URZ, UPT ;  /* 0x000000ff0400728c */ /* 0x004fc8000bf05070 */
[----:B------:R-:W-:-:S09]  /*9420*/  UISETP.NE.AND.EX UP0, UPT, UR5, URZ, UPT, UP0 ;  /* 0x000000ff0500728c */ /* 0x000fd2000bf05300 */
[----:B------:R-:W-:Y:S05]  /*9430*/  BRA.U UP0, `(.L_x_147) ;  /* 0x00000001000c7547 */ /* 0x000fea000b800000 */
[----:B------:R-:W-:-:S13]  /*9440*/  FSETP.NEU.AND P0, PT, R41, RZ, PT ;  /* 0x000000ff2900720b */ /* 0x000fda0003f0d000 */
[----:B------:R-:W-:Y:S05]  /*9450*/  @!P0 EXIT ;  /* 0x000000000000894d */ /* 0x000fea0003800000 */
[----:B------:R-:W-:Y:S05]  /*9460*/  BRA `(.L_x_146) ;  /* 0x00000000002c7947 */ /* 0x000fea0003800000 */
.L_x_147:
[----:B------:R-:W-:Y:S01]  /*9470*/  ISETP.NE.AND P0, PT, R90, RZ, PT ;  /* 0x000000ff5a00720c */ /* 0x000fe20003f05270 */
[----:B------:R-:W-:-:S12]  /*9480*/  BSSY.RECONVERGENT B0, `(.L_x_146) ;  /* 0x0000009000007945 */ /* 0x000fd80003800200 */
[----:B------:R-:W-:Y:S05]  /*9490*/  @P0 BRA `(.L_x_148) ;  /* 0x0000000000140947 */ /* 0x000fea0003800000 */
[----:B------:R-:W2:Y:S02]  /*94a0*/  LDCU.64 UR4, c[0x0][0xc88] ;  /* 0x00019100ff0477ac */ /* 0x000ea40008000a00 */
[----:B--2---:R-:W-:-:S04]  /*94b0*/  ISETP.NE.U32.AND P0, PT, RZ, UR4, PT ;  /* 0x00000004ff007c0c */ /* 0x004fc8000bf05070 */
[----:B------:R-:W-:-:S13]  /*94c0*/  ISETP.NE.AND.EX P0, PT, RZ, UR5, PT, P0 ;  /* 0x00000005ff007c0c */ /* 0x000fda000bf05300 */
[----:B------:R-:W-:Y:S05]  /*94d0*/  @!P0 EXIT ;  /* 0x000000000000894d */ /* 0x000fea0003800000 */
[----:B------:R-:W-:Y:S05]  /*94e0*/  BRA `(.L_x_149) ;  /* 0x0000000000087947 */ /* 0x000fea0003800000 */
.L_x_148:
[----:B------:R-:W-:-:S13]  /*94f0*/  FSETP.NEU.AND P0, PT, R41, RZ, PT ;  /* 0x000000ff2900720b */ /* 0x000fda0003f0d000 */
[----:B------:R-:W-:Y:S05]  /*9500*/  @!P0 EXIT ;  /* 0x000000000000894d */ /* 0x000fea0003800000 */
.L_x_149:
[----:B------:R-:W-:Y:S05]  /*9510*/  BSYNC.RECONVERGENT B0 ;  /* 0x0000000000007941 */ /* 0x000fea0003800200 */
.L_x_146:
[----:B------:R-:W-:Y:S01]  /*9520*/  ULEA UR4, UR52, UR47, 0x3 ;  /* 0x0000002f34047291 */ /* 0x000fe2000f8e18ff */
[----:B------:R-:W-:-:S04]  /*9530*/  DEPBAR.LE SB0, 0x0 ;  /* 0x000080000000791a */ /* 0x000fc80000000000 */
[----:B------:R-:W-:-:S04]  /*9540*/  UIADD3 UR4, UPT, UPT, UR4, 0x118, URZ ;  /* 0x0000011804047890 */ /* 0x000fc8000fffe0ff */
[----:B------:R-:W-:-:S09]  /*9550*/  UPRMT UR4, UR55, 0x654, UR4 ;  /* 0x0000065437047896 */ /* 0x000fd20008000004 */
[----:B------:R-:W-:Y:S01]  /*9560*/  SYNCS.ARRIVE.TRANS64.RED.A1T0 RZ, [UR4], RZ ;  /* 0x000000ffffff79a7 */ /* 0x000fe20008100404 */
[----:B------:R-:W-:Y:S05]  /*9570*/  EXIT ;  /* 0x000000000000794d */ /* 0x000fea0003800000 */
.L_x_25:
[----:B--2---:R2:W3:Y:S02]  /*9580*/  SYNCS.PHASECHK.TRANS64.TRYWAIT P0, [R3+URZ+0x190], R2 ;  /* 0x00019002030075a7 */ /* 0x0044e400080011ff */
[----:B---3--:R-:W-:Y:S05]  /*9590*/  @!P0 NANOSLEEP.SYNCS 0x989680 ;  /* 0x009896800000895d */ /* 0x008fea0003900000 */
[----:B------:R-:W3:Y:S02]  /*95a0*/  @!P0 SYNCS.PHASECHK.TRANS64 P0, [R3+URZ+0x190], R2 ;  /* 0x00019002030085a7 */ /* 0x000ee400080010ff */
[----:B---3--:R-:W-:Y:S05]  /*95b0*/  @!P0 BRA `(.L_x_25) ;  /* 0xfffffffc00f08947 */ /* 0x008fea000383ffff */
[----:B------:R-:W-:Y:S05]  /*95c0*/  BRA `(.L_x_150) ;  /* 0xffffff8400c07947 */ /* 0x000fea000383ffff */
.L_x_28:
[----:B-1----:R-:W-:-:S07]  /*95d0*/  MOV R0, UR6 ;  /* 0x0000000600007c02 */ /* 0x002fce0008000f00 */
.L_x_151:
[----:B-1----:R1:W2:Y:S02]  /*95e0*/  SYNCS.PHASECHK.TRANS64.TRYWAIT P0, [R0+URZ+0x80], R3 ;  /* 0x00008003000075a7 */ /* 0x0022a400080011ff */
[----:B--2---:R-:W-:Y:S05]  /*95f0*/  @!P0 NANOSLEEP.SYNCS 0x989680 ;  /* 0x009896800000895d */ /* 0x004fea0003900000 */
[----:B------:R-:W2:Y:S02]  /*9600*/  @!P0 SYNCS.PHASECHK.TRANS64 P0, [R0+URZ+0x80], R3 ;  /* 0x00008003000085a7 */ /* 0x000ea400080010ff */
[----:B--2---:R-:W-:Y:S05]  /*9610*/  @!P0 BRA `(.L_x_151) ;  /* 0xfffffffc00f08947 */ /* 0x004fea000383ffff */
[----:B------:R-:W-:Y:S05]  /*9620*/  BRA `(.L_x_27) ;  /* 0xffffff8800347947 */ /* 0x000fea000383ffff */
.L_x_37:
[----:B-1----:R-:W-:-:S07]  /*9630*/  MOV R0, UR7 ;  /* 0x0000000700007c02 */ /* 0x002fce0008000f00 */
.L_x_152:
[----:B-1----:R1:W2:Y:S02]  /*9640*/  SYNCS.PHASECHK.TRANS64.TRYWAIT P0, [R0+URZ+0x80], R3 ;  /* 0x00008003000075a7 */ /* 0x0022a400080011ff */
[----:B--2---:R-:W-:Y:S05]  /*9650*/  @!P0 NANOSLEEP.SYNCS 0x989680 ;  /* 0x009896800000895d */ /* 0x004fea0003900000 */
[----:B------:R-:W2:Y:S02]  /*9660*/  @!P0 SYNCS.PHASECHK.TRANS64 P0, [R0+URZ+0x80], R3 ;  /* 0x00008003000085a7 */ /* 0x000ea400080010ff */
[----:B--2---:R-:W-:Y:S05]  /*9670*/  @!P0 BRA `(.L_x_152) ;  /* 0xfffffffc00f08947 */ /* 0x004fea000383ffff */
[----:B------:R-:W-:Y:S05]  /*9680*/  BRA `(.L_x_36) ;  /* 0xffffff8c00507947 */ /* 0x000fea000383ffff */
.L_x_44:
[----:B-1----:R1:W4:Y:S02]  /*9690*/  SYNCS.PHASECHK.TRANS64.TRYWAIT P0, [R3+URZ+0x140], R0 ;  /* 0x00014000030075a7 */ /* 0x00232400080011ff */
[----:B----4-:R-:W-:Y:S05]  /*96a0*/  @!P0 NANOSLEEP.SYNCS 0x989680 ;  /* 0x009896800000895d */ /* 0x010fea0003900000 */
[----:B------:R-:W4:Y:S02]  /*96b0*/  @!P0 SYNCS.PHASECHK.TRANS64 P0, [R3+URZ+0x140], R0 ;  /* 0x00014000030085a7 */ /* 0x000f2400080010ff */
[----:B----4-:R-:W-:Y:S05]  /*96c0*/  @!P0 BRA `(.L_x_44) ;  /* 0xfffffffc00f08947 */ /* 0x010fea000383ffff */
[----:B------:R-:W-:Y:S05]  /*96d0*/  BRA `(.L_x_153) ;  /* 0xffffff90004c7947 */ /* 0x000fea000383ffff */
.L_x_48:
[----:B-1----:R-:W-:-:S07]  /*96e0*/  MOV R0, UR4 ;  /* 0x0000000400007c02 */ /* 0x002fce0008000f00 */
.L_x_154:
[----:B-1----:R1:W2:Y:S02]  /*96f0*/  SYNCS.PHASECHK.TRANS64.TRYWAIT P0, [R0+URZ], R3 ;  /* 0x00000003000075a7 */ /* 0x0022a400080011ff */
[----:B--2---:R-:W-:Y:S05]  /*9700*/  @!P0 NANOSLEEP.SYNCS 0x989680 ;  /* 0x009896800000895d */ /* 0x004fea0003900000 */
[----:B------:R-:W2:Y:S02]  /*9710*/  @!P0 SYNCS.PHASECHK.TRANS64 P0, [R0+URZ], R3 ;  /* 0x00000003000085a7 */ /* 0x000ea400080010ff */
[----:B--2---:R-:W-:Y:S05]  /*9720*/  @!P0 BRA `(.L_x_154) ;  /* 0xfffffffc00f08947 */ /* 0x004fea000383ffff */
[----:B------:R-:W-:Y:S05]  /*9730*/  BRA `(.L_x_155) ;  /* 0xffffff9400f87947 */ /* 0x000fea000383ffff */
.L_x_49:
[----:B------:R-:W-:-:S07]  /*9740*/  MOV R0, UR5 ;  /* 0x0000000500007c02 */ /* 0x000fce0008000f00 */
.L_x_156:
[----:B-1----:R1:W2:Y:S02]  /*9750*/  SYNCS.PHASECHK.TRANS64.TRYWAIT P0, [R0+URZ], R3 ;  /* 0x00000003000075a7 */ /* 0x0022a400080011ff */
[----:B--2---:R-:W-:Y:S05]  /*9760*/  @!P0 NANOSLEEP.SYNCS 0x989680 ;  /* 0x009896800000895d */ /* 0x004fea0003900000 */
[----:B------:R-:W2:Y:S02]  /*9770*/  @!P0 SYNCS.PHASECHK.TRANS64 P0, [R0+URZ], R3 ;  /* 0x00000003000085a7 */ /* 0x000ea400080010ff */
[----:B--2---:R-:W-:Y:S05]  /*9780*/  @!P0 BRA `(.L_x_156) ;  /* 0xfffffffc00f08947 */ /* 0x004fea000383ffff */
[----:B------:R-:W-:Y:S05]  /*9790*/  BRA `(.L_x_157) ;  /* 0xffffff9800047947 */ /* 0x000fea000383ffff */
.L_x_50:
[----:B------:R-:W-:-:S07]  /*97a0*/  MOV R0, UR5 ;  /* 0x0000000500007c02 */ /* 0x000fce0008000f00 */
.L_x_158:
[----:B-1----:R1:W2:Y:S02]  /*97b0*/  SYNCS.PHASECHK.TRANS64.TRYWAIT P0, [R0+URZ], R3 ;  /* 0x00000003000075a7 */ /* 0x0022a400080011ff */
[----:B--2---:R-:W-:Y:S05]  /*97c0*/  @!P0 NANOSLEEP.SYNCS 0x989680 ;  /* 0x009896800000895d */ /* 0x004fea0003900000 */
[----:B------:R-:W2:Y:S02]  /*97d0*/  @!P0 SYNCS.PHASECHK.TRANS64 P0, [R0+URZ], R3 ;  /* 0x00000003000085a7 */ /* 0x000ea400080010ff */
[----:B--2---:R-:W-:Y:S05]  /*97e0*/  @!P0 BRA `(.L_x_158) ;  /* 0xfffffffc00f08947 */ /* 0x004fea000383ffff */
[----:B------:R-:W-:Y:S05]  /*97f0*/  BRA `(.L_x_159) ;  /* 0xffffff9800107947 */ /* 0x000fea000383ffff */
.L_x_51:
[----:B------:R-:W-:-:S07]  /*9800*/  MOV R0, UR5 ;  /* 0x0000000500007c02 */ /* 0x000fce0008000f00 */
.L_x_160:
[----:B-1----:R1:W2:Y:S02]  /*9810*/  SYNCS.PHASECHK.TRANS64.TRYWAIT P0, [R0+URZ], R3 ;  /* 0x00000003000075a7 */ /* 0x0022a400080011ff */
[----:B--2---:R-:W-:Y:S05]  /*9820*/  @!P0 NANOSLEEP.SYNCS 0x989680 ;  /* 0x009896800000895d */ /* 0x004fea0003900000 */
[----:B------:R-:W2:Y:S02]  /*9830*/  @!P0 SYNCS.PHASECHK.TRANS64 P0, [R0+URZ], R3 ;  /* 0x00000003000085a7 */ /* 0x000ea400080010ff */
[----:B--2---:R-:W-:Y:S05]  /*9840*/  @!P0 BRA `(.L_x_160) ;  /* 0xfffffffc00f08947 */ /* 0x004fea000383ffff */
[----:B------:R-:W-:Y:S05]  /*9850*/  BRA `(.L_x_161) ;  /* 0xffffff98001c7947 */ /* 0x000fea000383ffff */
.L_x_52:
[----:B------:R-:W-:-:S07]  /*9860*/  MOV R0, UR5 ;  /* 0x0000000500007c02 */ /* 0x000fce0008000f00 */
.L_x_162:
[----:B-1----:R1:W2:Y:S02]  /*9870*/  SYNCS.PHASECHK.TRANS64.TRYWAIT P0, [R0+URZ], R3 ;  /* 0x00000003000075a7 */ /* 0x0022a400080011ff */
[----:B--2---:R-:W-:Y:S05]  /*9880*/  @!P0 NANOSLEEP.SYNCS 0x989680 ;  /* 0x009896800000895d */ /* 0x004fea0003900000 */
[----:B------:R-:W2:Y:S02]  /*9890*/  @!P0 SYNCS.PHASECHK.TRANS64 P0, [R0+URZ], R3 ;  /* 0x00000003000085a7 */ /* 0x000ea400080010ff */
[----:B--2---:R-:W-:Y:S05]  /*98a0*/  @!P0 BRA `(.L_x_162) ;  /* 0xfffffffc00f08947 */ /* 0x004fea000383ffff */
[----:B------:R-:W-:Y:S05]  /*98b0*/  BRA `(.L_x_163) ;  /* 0xffffff9800287947 */ /* 0x000fea000383ffff */
.L_x_53:
[----:B------:R-:W-:-:S07]  /*98c0*/  MOV R0, UR5 ;  /* 0x0000000500007c02 */ /* 0x000fce0008000f00 */
.L_x_164:
[----:B-1----:R1:W2:Y:S02]  /*98d0*/  SYNCS.PHASECHK.TRANS64.TRYWAIT P0, [R0+URZ], R3 ;  /* 0x00000003000075a7 */ /* 0x0022a400080011ff */
[----:B--2---:R-:W-:Y:S05]  /*98e0*/  @!P0 NANOSLEEP.SYNCS 0x989680 ;  /* 0x009896800000895d */ /* 0x004fea0003900000 */
[----:B------:R-:W2:Y:S02]  /*98f0*/  @!P0 SYNCS.PHASECHK.TRANS64 P0, [R0+URZ], R3 ;  /* 0x00000003000085a7 */ /* 0x000ea400080010ff */
[----:B--2---:R-:W-:Y:S05]  /*9900*/  @!P0 BRA `(.L_x_164) ;  /* 0xfffffffc00f08947 */ /* 0x004fea000383ffff */
[----:B------:R-:W-:Y:S05]  /*9910*/  BRA `(.L_x_165) ;  /* 0xffffff9800347947 */ /* 0x000fea000383ffff */
.L_x_54:
[----:B------:R-:W-:-:S07]  /*9920*/  MOV R0, UR5 ;  /* 0x0000000500007c02 */ /* 0x000fce0008000f00 */
.L_x_166:
[----:B-1----:R1:W2:Y:S02]  /*9930*/  SYNCS.PHASECHK.TRANS64.TRYWAIT P0, [R0+URZ], R3 ;  /* 0x00000003000075a7 */ /* 0x0022a400080011ff */
[----:B--2---:R-:W-:Y:S05]  /*9940*/  @!P0 NANOSLEEP.SYNCS 0x989680 ;  /* 0x009896800000895d */ /* 0x004fea0003900000 */
[----:B------:R-:W2:Y:S02]  /*9950*/  @!P0 SYNCS.PHASECHK.TRANS64 P0, [R0+URZ], R3 ;  /* 0x00000003000085a7 */ /* 0x000ea400080010ff */
[----:B--2---:R-:W-:Y:S05]  /*9960*/  @!P0 BRA `(.L_x_166) ;  /* 0xfffffffc00f08947 */ /* 0x004fea000383ffff */
[----:B------:R-:W-:Y:S05]  /*9970*/  BRA `(.L_x_167) ;  /* 0xffffff9800407947 */ /* 0x000fea000383ffff */
.L_x_55:
[----:B------:R-:W-:-:S07]  /*9980*/  MOV R0, UR5 ;  /* 0x0000000500007c02 */ /* 0x000fce0008000f00 */
.L_x_168:
[----:B-1----:R1:W2:Y:S02]  /*9990*/  SYNCS.PHASECHK.TRANS64.TRYWAIT P0, [R0+URZ], R3 ;  /* 0x00000003000075a7 */ /* 0x0022a400080011ff */
[----:B--2---:R-:W-:Y:S05]  /*99a0*/  @!P0 NANOSLEEP.SYNCS 0x989680 ;  /* 0x009896800000895d */ /* 0x004fea0003900000 */
[----:B------:R-:W2:Y:S02]  /*99b0*/  @!P0 SYNCS.PHASECHK.TRANS64 P0, [R0+URZ], R3 ;  /* 0x00000003000085a7 */ /* 0x000ea400080010ff */
[----:B--2---:R-:W-:Y:S05]  /*99c0*/  @!P0 BRA `(.L_x_168) ;  /* 0xfffffffc00f08947 */ /* 0x004fea000383ffff */
[----:B------:R-:W-:Y:S05]  /*99d0*/  BRA `(.L_x_169) ;  /* 0xffffff98004c7947 */ /* 0x000fea000383ffff */
.L_x_56:
[----:B------:R-:W-:-:S07]  /*99e0*/  MOV R0, UR5 ;  /* 0x0000000500007c02 */ /* 0x000fce0008000f00 */
.L_x_170:
[----:B-1----:R1:W2:Y:S02]  /*99f0*/  SYNCS.PHASECHK.TRANS64.TRYWAIT P0, [R0+URZ], R3 ;  /* 0x00000003000075a7 */ /* 0x0022a400080011ff */
[----:B--2---:R-:W-:Y:S05]  /*9a00*/  @!P0 NANOSLEEP.SYNCS 0x989680 ;  /* 0x009896800000895d */ /* 0x004fea0003900000 */
[----:B------:R-:W2:Y:S02]  /*9a10*/  @!P0 SYNCS.PHASECHK.TRANS64 P0, [R0+URZ], R3 ;  /* 0x00000003000085a7 */ /* 0x000ea400080010ff */
[----:B--2---:R-:W-:Y:S05]  /*9a20*/  @!P0 BRA `(.L_x_170) ;  /* 0xfffffffc00f08947 */ /* 0x004fea000383ffff */
[----:B------:R-:W-:Y:S05]  /*9a30*/  BRA `(.L_x_171) ;  /* 0xffffff9800587947 */ /* 0x000fea000383ffff */
.L_x_57:
[----:B------:R-:W-:-:S07]  /*9a40*/  MOV R0, UR5 ;  /* 0x0000000500007c02 */ /* 0x000fce0008000f00 */
.L_x_172:
[----:B-1----:R1:W2:Y:S02]  /*9a50*/  SYNCS.PHASECHK.TRANS64.TRYWAIT P0, [R0+URZ], R3 ;  /* 0x00000003000075a7 */ /* 0x0022a400080011ff */
[----:B--2---:R-:W-:Y:S05]  /*9a60*/  @!P0 NANOSLEEP.SYNCS 0x989680 ;  /* 0x009896800000895d */ /* 0x004fea0003900000 */
[----:B------:R-:W2:Y:S02]  /*9a70*/  @!P0 SYNCS.PHASECHK.TRANS64 P0, [R0+URZ], R3 ;  /* 0x00000003000085a7 */ /* 0x000ea400080010ff */
[----:B--2---:R-:W-:Y:S05]  /*9a80*/  @!P0 BRA `(.L_x_172) ;  /* 0xfffffffc00f08947 */ /* 0x004fea000383ffff */
[----:B------:R-:W-:Y:S05]  /*9a90*/  BRA `(.L_x_173) ;  /* 0xffffff9800647947 */ /* 0x000fea000383ffff */
.L_x_58:
[----:B------:R-:W-:-:S07]  /*9aa0*/  MOV R0, UR5 ;  /* 0x0000000500007c02 */ /* 0x000fce0008000f00 */
.L_x_174:
[----:B-1----:R1:W2:Y:S02]  /*9ab0*/  SYNCS.PHASECHK.TRANS64.TRYWAIT P0, [R0+URZ], R3 ;  /* 0x00000003000075a7 */ /* 0x0022a400080011ff */
[----:B--2---:R-:W-:Y:S05]  /*9ac0*/  @!P0 NANOSLEEP.SYNCS 0x989680 ;  /* 0x009896800000895d */ /* 0x004fea0003900000 */
[----:B------:R-:W2:Y:S02]  /*9ad0*/  @!P0 SYNCS.PHASECHK.TRANS64 P0, [R0+URZ], R3 ;  /* 0x00000003000085a7 */ /* 0x000ea400080010ff */
[----:B--2---:R-:W-:Y:S05]  /*9ae0*/  @!P0 BRA `(.L_x_174) ;  /* 0xfffffffc00f08947 */ /* 0x004fea000383ffff */
[----:B------:R-:W-:Y:S05]  /*9af0*/  BRA `(.L_x_175) ;  /* 0xffffff9800707947 */ /* 0x000fea000383ffff */
.L_x_59:
[----:B------:R-:W-:-:S07]  /*9b00*/  MOV R0, UR5 ;  /* 0x0000000500007c02 */ /* 0x000fce0008000f00 */
.L_x_176:
[----:B-1----:R1:W2:Y:S02]  /*9b10*/  SYNCS.PHASECHK.TRANS64.TRYWAIT P0, [R0+URZ], R3 ;  /* 0x00000003000075a7 */ /* 0x0022a400080011ff */
[----:B--2---:R-:W-:Y:S05]  /*9b20*/  @!P0 NANOSLEEP.SYNCS 0x989680 ;  /* 0x009896800000895d */ /* 0x004fea0003900000 */
[----:B------:R-:W2:Y:S02]  /*9b30*/  @!P0 SYNCS.PHASECHK.TRANS64 P0, [R0+URZ], R3 ;  /* 0x00000003000085a7 */ /* 0x000ea400080010ff */
[----:B--2---:R-:W-:Y:S05]  /*9b40*/  @!P0 BRA `(.L_x_176) ;  /* 0xfffffffc00f08947 */ /* 0x004fea000383ffff */
[----:B------:R-:W-:Y:S05]  /*9b50*/  BRA `(.L_x_177) ;  /* 0xffffff98007c7947 */ /* 0x000fea000383ffff */
.L_x_60:
[----:B------:R-:W-:-:S07]  /*9b60*/  MOV R0, UR5 ;  /* 0x0000000500007c02 */ /* 0x000fce0008000f00 */
.L_x_178:
[----:B-1----:R1:W2:Y:S02]  /*9b70*/  SYNCS.PHASECHK.TRANS64.TRYWAIT P0, [R0+URZ], R3 ;  /* 0x00000003000075a7 */ /* 0x0022a400080011ff */
[----:B--2---:R-:W-:Y:S05]  /*9b80*/  @!P0 NANOSLEEP.SYNCS 0x989680 ;  /* 0x009896800000895d */ /* 0x004fea0003900000 */
[----:B------:R-:W2:Y:S02]  /*9b90*/  @!P0 SYNCS.PHASECHK.TRANS64 P0, [R0+URZ], R3 ;  /* 0x00000003000085a7 */ /* 0x000ea400080010ff */
[----:B--2---:R-:W-:Y:S05]  /*9ba0*/  @!P0 BRA `(.L_x_178) ;  /* 0xfffffffc00f08947 */ /* 0x004fea000383ffff */
[----:B------:R-:W-:Y:S05]  /*9bb0*/  BRA `(.L_x_179) ;  /* 0xffffff9800887947 */ /* 0x000fea000383ffff */
.L_x_61:
[----:B------:R-:W-:-:S07]  /*9bc0*/  MOV R0, UR5 ;  /* 0x0000000500007c02 */ /* 0x000fce0008000f00 */
.L_x_180:
[----:B-1----:R1:W2:Y:S02]  /*9bd0*/  SYNCS.PHASECHK.TRANS64.TRYWAIT P0, [R0+URZ], R3 ;  /* 0x00000003000075a7 */ /* 0x0022a400080011ff */
[----:B--2---:R-:W-:Y:S05]  /*9be0*/  @!P0 NANOSLEEP.SYNCS 0x989680 ;  /* 0x009896800000895d */ /* 0x004fea0003900000 */
[----:B------:R-:W2:Y:S02]  /*9bf0*/  @!P0 SYNCS.PHASECHK.TRANS64 P0, [R0+URZ], R3 ;  /* 0x00000003000085a7 */ /* 0x000ea400080010ff */
[----:B--2---:R-:W-:Y:S05]  /*9c00*/  @!P0 BRA `(.L_x_180) ;  /* 0xfffffffc00f08947 */ /* 0x004fea000383ffff */
[----:B------:R-:W-:Y:S05]  /*9c10*/  BRA `(.L_x_181) ;  /* 0xffffff9800947947 */ /* 0x000fea000383ffff */
.L_x_62:
[----:B------:R-:W-:-:S07]  /*9c20*/  MOV R0, UR5 ;  /* 0x0000000500007c02 */ /* 0x000fce0008000f00 */
.L_x_182:
[----:B-1----:R1:W2:Y:S02]  /*9c30*/  SYNCS.PHASECHK.TRANS64.TRYWAIT P0, [R0+URZ], R3 ;  /* 0x00000003000075a7 */ /* 0x0022a400080011ff */
[----:B--2---:R-:W-:Y:S05]  /*9c40*/  @!P0 NANOSLEEP.SYNCS 0x989680 ;  /* 0x009896800000895d */ /* 0x004fea0003900000 */
[----:B------:R-:W2:Y:S02]  /*9c50*/  @!P0 SYNCS.PHASECHK.TRANS64 P0, [R0+URZ], R3 ;  /* 0x00000003000085a7 */ /* 0x000ea400080010ff */
[----:B--2---:R-:W-:Y:S05]  /*9c60*/  @!P0 BRA `(.L_x_182) ;  /* 0xfffffffc00f08947 */ /* 0x004fea000383ffff */
[----:B------:R-:W-:Y:S05]  /*9c70*/  BRA `(.L_x_183) ;  /* 0xffffff9800a07947 */ /* 0x000fea000383ffff */
.L_x_65:
[----:B--2---:R2:W3:Y:S02]  /*9c80*/  SYNCS.PHASECHK.TRANS64.TRYWAIT P0, [R0+URZ+0x180], R5 ;  /* 0x00018005000075a7 */ /* 0x0044e400080011ff */
[----:B---3--:R-:W-:Y:S05]  /*9c90*/  @!P0 NANOSLEEP.SYNCS 0x989680 ;  /* 0x009896800000895d */ /* 0x008fea0003900000 */
[----:B------:R-:W3:Y:S02]  /*9ca0*/  @!P0 SYNCS.PHASECHK.TRANS64 P0, [R0+URZ+0x180], R5 ;  /* 0x00018005000085a7 */ /* 0x000ee400080010ff */
[----:B---3--:R-:W-:Y:S05]  /*9cb0*/  @!P0 BRA `(.L_x_65) ;  /* 0xfffffffc00f08947 */ /* 0x008fea000383ffff */
[----:B------:R-:W-:Y:S05]  /*9cc0*/  BRA `(.L_x_184) ;  /* 0xffffff9800fc7947 */ /* 0x000fea000383ffff */
.L_x_66:
[----:B------:R-:W-:-:S07]  /*9cd0*/  MOV R0, UR4 ;  /* 0x0000000400007c02 */ /* 0x000fce0008000f00 */
.L_x_185:
[----:B--2---:R2:W3:Y:S02]  /*9ce0*/  SYNCS.PHASECHK.TRANS64.TRYWAIT P0, [R0+URZ+0x150], R7 ;  /* 0x00015007000075a7 */ /* 0x0044e400080011ff */
[----:B---3--:R-:W-:Y:S05]  /*9cf0*/  @!P0 NANOSLEEP.SYNCS 0x989680 ;  /* 0x009896800000895d */ /* 0x008fea0003900000 */
[----:B------:R-:W3:Y:S02]  /*9d00*/  @!P0 SYNCS.PHASECHK.TRANS64 P0, [R0+URZ+0x150], R7 ;  /* 0x00015007000085a7 */ /* 0x000ee400080010ff */
[----:B---3--:R-:W-:Y:S05]  /*9d10*/  @!P0 BRA `(.L_x_185) ;  /* 0xfffffffc00f08947 */ /* 0x008fea000383ffff */
[----:B------:R-:W-:Y:S05]  /*9d20*/  BRA `(.L_x_186) ;  /* 0xffffff9c000c7947 */ /* 0x000fea000383ffff */
.L_x_67:
[----:B--2---:R2:W3:Y:S02]  /*9d30*/  SYNCS.PHASECHK.TRANS64.TRYWAIT P1, [R0+URZ+0x140], R5 ;  /* 0x00014005000075a7 */ /* 0x0044e400080211ff */
[----:B---3--:R-:W-:Y:S05]  /*9d40*/  @!P1 NANOSLEEP.SYNCS 0x989680 ;  /* 0x009896800000995d */ /* 0x008fea0003900000 */
[----:B------:R-:W3:Y:S02]  /*9d50*/  @!P1 SYNCS.PHASECHK.TRANS64 P1, [R0+URZ+0x140], R5 ;  /* 0x00014005000095a7 */ /* 0x000ee400080210ff */
[----:B---3--:R-:W-:Y:S05]  /*9d60*/  @!P1 BRA `(.L_x_67) ;  /* 0xfffffffc00f09947 */ /* 0x008fea000383ffff */
[----:B------:R-:W-:Y:S05]  /*9d70*/  BRA `(.L_x_187) ;  /* 0xffffff9c003c7947 */ /* 0x000fea000383ffff */
.L_x_70:
[----:B------:R-:W-:-:S07]  /*9d80*/  MOV R0, UR4 ;  /* 0x0000000400007c02 */ /* 0x000fce0008000f00 */
.L_x_188:
[----:B--2---:R2:W3:Y:S02]  /*9d90*/  SYNCS.PHASECHK.TRANS64.TRYWAIT P0, [R0+URZ+0x150], R3 ;  /* 0x00015003000075a7 */ /* 0x0044e400080011ff */
[----:B---3--:R-:W-:Y:S05]  /*9da0*/  @!P0 NANOSLEEP.SYNCS 0x989680 ;  /* 0x009896800000895d */ /* 0x008fea0003900000 */
[----:B------:R-:W3:Y:S02]  /*9db0*/  @!P0 SYNCS.PHASECHK.TRANS64 P0, [R0+URZ+0x150], R3 ;  /* 0x00015003000085a7 */ /* 0x000ee400080010ff */
[----:B---3--:R-:W-:Y:S05]  /*9dc0*/  @!P0 BRA `(.L_x_188) ;  /* 0xfffffffc00f08947 */ /* 0x008fea000383ffff */
[----:B------:R-:W-:Y:S05]  /*9dd0*/  BRA `(.L_x_69) ;  /* 0xffffff9c00907947 */ /* 0x000fea000383ffff */
.L_x_79:
[----:B--2---:R-:W-:-:S04]  /*9de0*/  MOV R5, UR5 ;  /* 0x0000000500057c02 */ /* 0x004fc80008000f00 */
[----:B------:R2:W3:Y:S03]  /*9df0*/  SYNCS.PHASECHK.TRANS64.TRYWAIT P0, [R5+URZ+0x8], R6 ;  /* 0x00000806050075a7 */ /* 0x0004e600080011ff */
[----:B---3--:R-:W-:Y:S05]  /*9e00*/  @!P0 NANOSLEEP.SYNCS 0x989680 ;  /* 0x009896800000895d */ /* 0x008fea0003900000 */
[----:B------:R-:W3:Y:S02]  /*9e10*/  @!P0 SYNCS.PHASECHK.TRANS64 P0, [R5+URZ+0x8], R6 ;  /* 0x00000806050085a7 */ /* 0x000ee400080010ff */
[----:B---3--:R-:W-:Y:S05]  /*9e20*/  @!P0 BRA `(.L_x_79) ;  /* 0xfffffffc00ec8947 */ /* 0x008fea000383ffff */
[----:B------:R-:W-:Y:S05]  /*9e30*/  BRA `(.L_x_78) ;  /* 0xffffffa000447947 */ /* 0x000fea000383ffff */
.L_x_81:
[----:B------:R-:W-:Y:S01]  /*9e40*/  BSSY B0, `(.L_x_189) ;  /* 0x0000006000007945 */ /* 0x000fe20003800000 */
[----:B------:R-:W-:-:S07]  /*9e50*/  MOV R15, 0xffffffff ;  /* 0xffffffff000f7802 */ /* 0x000fce0000000f00 */
[----:B-12--5:R-:W-:Y:S05]  /*9e60*/  WARPSYNC.COLLECTIVE R15, `(.L_x_190) ;  /* 0x000000000f0c7348 */ /* 0x026fea0003c00000 */
[----:B------:R-:W-:Y:S02]  /*9e70*/  ELECT P6, UR79, PT ;  /* 0x00000000004f782f */ /* 0x000fe400038c0000 */
[----:B------:R-:W-:Y:S01]  /*9e80*/  MOV R14, UR79 ;  /* 0x0000004f000e7c02 */ /* 0x000fe20008000f00 */
[----:B-12--5:R-:W-:Y:S10]  /*9e90*/  ENDCOLLECTIVE ;  /* 0x000000000000791b */ /* 0x026ff40003800000 */
.L_x_190:
[----:B------:R-:W-:Y:S05]  /*9ea0*/  BSYNC B0 ;  /* 0x0000000000007941 */ /* 0x000fea0003800000 */
.L_x_189:
[----:B------:R-:W-:Y:S01]  /*9eb0*/  PLOP3.LUT P0, PT, P6, PT, PT, 0x80, 0x8 ;  /* 0x000000000008781c */ /* 0x000fe2000370f070 */
[----:B------:R-:W-:-:S12]  /*9ec0*/  BRA `(.L_x_191) ;  /* 0xffffffa000707947 */ /* 0x000fd8000383ffff */
.L_x_83:
[----:B--2---:R-:W-:-:S04]  /*9ed0*/  MOV R3, UR5 ;  /* 0x0000000500037c02 */ /* 0x004fc80008000f00 */
[----:B------:R2:W3:Y:S03]  /*9ee0*/  SYNCS.PHASECHK.TRANS64.TRYWAIT P0, [R3+URZ+0x8], R4 ;  /* 0x00000804030075a7 */ /* 0x0004e600080011ff */
[----:B---3--:R-:W-:Y:S05]  /*9ef0*/  @!P0 NANOSLEEP.SYNCS 0x989680 ;  /* 0x009896800000895d */ /* 0x008fea0003900000 */
[----:B------:R-:W3:Y:S02]  /*9f00*/  @!P0 SYNCS.PHASECHK.TRANS64 P0, [R3+URZ+0x8], R4 ;  /* 0x00000804030085a7 */ /* 0x000ee400080010ff */
[----:B---3--:R-:W-:Y:S05]  /*9f10*/  @!P0 BRA `(.L_x_83) ;  /* 0xfffffffc00ec8947 */ /* 0x008fea000383ffff */
[----:B------:R-:W-:Y:S05]  /*9f20*/  BRA `(.L_x_82) ;  /* 0xffffffa000747947 */ /* 0x000fea000383ffff */
.L_x_84:
[----:B-1----:R1:W2:Y:S02]  /*9f30*/  SYNCS.PHASECHK.TRANS64.TRYWAIT P0, [R2+URZ+0x140], R5 ;  /* 0x00014005020075a7 */ /* 0x0022a400080011ff */
[----:B--2---:R-:W-:Y:S05]  /*9f40*/  @!P0 NANOSLEEP.SYNCS 0x989680 ;  /* 0x009896800000895d */ /* 0x004fea0003900000 */
[----:B------:R-:W2:Y:S02]  /*9f50*/  @!P0 SYNCS.PHASECHK.TRANS64 P0, [R2+URZ+0x140], R5 ;  /* 0x00014005020085a7 */ /* 0x000ea400080010ff */
[----:B--2---:R-:W-:Y:S05]  /*9f60*/  @!P0 BRA `(.L_x_84) ;  /* 0xfffffffc00f08947 */ /* 0x004fea000383ffff */
[----:B------:R-:W-:Y:S05]  /*9f70*/  BRA `(.L_x_192) ;  /* 0xffffffa400947947 */ /* 0x000fea000383ffff */
.L_x_88:
[----:B------:R-:W-:-:S07]  /*9f80*/  MOV R0, UR44 ;  /* 0x0000002c00007c02 */ /* 0x000fce0008000f00 */
.L_x_193:
[----:B-1----:R1:W2:Y:S02]  /*9f90*/  SYNCS.PHASECHK.TRANS64.TRYWAIT P0, [R0+URZ+0x170], R5 ;  /* 0x00017005000075a7 */ /* 0x0022a400080011ff */
[----:B--2---:R-:W-:Y:S05]  /*9fa0*/  @!P0 NANOSLEEP.SYNCS 0x989680 ;  /* 0x009896800000895d */ /* 0x004fea0003900000 */
[----:B------:R-:W2:Y:S02]  /*9fb0*/  @!P0 SYNCS.PHASECHK.TRANS64 P0, [R0+URZ+0x170], R5 ;  /* 0x00017005000085a7 */ /* 0x000ea400080010ff */
[----:B--2---:R-:W-:Y:S05]  /*9fc0*/  @!P0 BRA `(.L_x_193) ;  /* 0xfffffffc00f08947 */ /* 0x004fea000383ffff */
[----:B------:R-:W-:Y:S05]  /*9fd0*/  BRA `(.L_x_194) ;  /* 0xffffffac002c7947 */ /* 0x000fea000383ffff */
.L_x_91:
[----:B------:R-:W-:Y:S07]  /*9fe0*/  MOV R0, UR7 ;  /* 0x0000000700007c02 */ /* 0x000fee0008000f00 */
.L_x_195:
[----:B-1----:R1:W2:Y:S02]  /*9ff0*/  SYNCS.PHASECHK.TRANS64.TRYWAIT P0, [R0+URZ], R5 ;  /* 0x00000005000075a7 */ /* 0x0022a400080011ff */
[----:B--2---:R-:W-:Y:S05]  /*a000*/  @!P0 NANOSLEEP.SYNCS 0x989680 ;  /* 0x009896800000895d */ /* 0x004fea0003900000 */
[----:B------:R-:W2:Y:S02]  /*a010*/  @!P0 SYNCS.PHASECHK.TRANS64 P0, [R0+URZ], R5 ;  /* 0x00000005000085a7 */ /* 0x000ea400080010ff */
[----:B--2---:R-:W-:Y:S05]  /*a020*/  @!P0 BRA `(.L_x_195) ;  /* 0xfffffffc00f08947 */ /* 0x004fea000383ffff */
[----:B------:R-:W-:Y:S05]  /*a030*/  BRA `(.L_x_90) ;  /* 0xffffffac006c7947 */ /* 0x000fea000383ffff */
.L_x_95:
[----:B-1----:R-:W-:-:S07]  /*a040*/  MOV R0, UR4 ;  /* 0x0000000400007c02 */ /* 0x002fce0008000f00 */
.L_x_196:
[----:B-1----:R1:W2:Y:S02]  /*a050*/  SYNCS.PHASECHK.TRANS64.TRYWAIT P0, [R0+URZ], R3 ;  /* 0x00000003000075a7 */ /* 0x0022a400080011ff */
[----:B--2---:R-:W-:Y:S05]  /*a060*/  @!P0 NANOSLEEP.SYNCS 0x989680 ;  /* 0x009896800000895d */ /* 0x004fea0003900000 */
[----:B------:R-:W2:Y:S02]  /*a070*/  @!P0 SYNCS.PHASECHK.TRANS64 P0, [R0+URZ], R3 ;  /* 0x00000003000085a7 */ /* 0x000ea400080010ff */
[----:B--2---:R-:W-:Y:S05]  /*a080*/  @!P0 BRA `(.L_x_196) ;  /* 0xfffffffc00f08947 */ /* 0x004fea000383ffff */
[----:B------:R-:W-:Y:S05]  /*a090*/  BRA `(.L_x_197) ;  /* 0xffffffb000747947 */ /* 0x000fea000383ffff */
.L_x_98:
[----:B------:R-:W-:-:S07]  /*a0a0*/  MOV R0, UR26 ;  /* 0x0000001a00007c02 */ /* 0x000fce0008000f00 */
.L_x_198:
[----:B-1----:R1:W2:Y:S02]  /*a0b0*/  SYNCS.PHASECHK.TRANS64.TRYWAIT P1, [R0+URZ+0x1a0], R3 ;  /* 0x0001a003000075a7 */ /* 0x0022a400080211ff */
[----:B--2---:R-:W-:Y:S05]  /*a0c0*/  @!P1 NANOSLEEP.SYNCS 0x989680 ;  /* 0x009896800000995d */ /* 0x004fea0003900000 */
[----:B------:R-:W2:Y:S02]  /*a0d0*/  @!P1 SYNCS.PHASECHK.TRANS64 P1, [R0+URZ+0x1a0], R3 ;  /* 0x0001a003000095a7 */ /* 0x000ea400080210ff */
[----:B--2---:R-:W-:Y:S05]  /*a0e0*/  @!P1 BRA `(.L_x_198) ;  /* 0xfffffffc00f09947 */ /* 0x004fea000383ffff */
[----:B------:R-:W-:Y:S05]  /*a0f0*/  BRA `(.L_x_199) ;  /* 0xffffffb000c07947 */ /* 0x000fea000383ffff */
.L_x_103:
[----:B--2---:R2:W3:Y:S02]  /*a100*/  SYNCS.PHASECHK.TRANS64.TRYWAIT P0, [R8+URZ+0x140], R5 ;  /* 0x00014005080075a7 */ /* 0x0044e400080011ff */
[----:B---3--:R-:W-:Y:S05]  /*a110*/  @!P0 NANOSLEEP.SYNCS 0x989680 ;  /* 0x009896800000895d */ /* 0x008fea0003900000 */
[----:B------:R-:W3:Y:S02]  /*a120*/  @!P0 SYNCS.PHASECHK.TRANS64 P0, [R8+URZ+0x140], R5 ;  /* 0x00014005080085a7 */ /* 0x000ee400080010ff */
[----:B---3--:R-:W-:Y:S05]  /*a130*/  @!P0 BRA `(.L_x_103) ;  /* 0xfffffffc00f08947 */ /* 0x008fea000383ffff */
[----:B------:R-:W-:Y:S05]  /*a140*/  BRA `(.L_x_200) ;  /* 0xffffffb400e87947 */ /* 0x000fea000383ffff */
.L_x_106:
[----:B------:R-:W-:Y:S07]  /*a150*/  MOV R0, UR24 ;  /* 0x0000001800007c02 */ /* 0x000fee0008000f00 */
.L_x_201:
[----:B--2---:R2:W3:Y:S02]  /*a160*/  SYNCS.PHASECHK.TRANS64.TRYWAIT P1, [R0+URZ+0x138], R5 ;  /* 0x00013805000075a7 */ /* 0x0044e400080211ff */
[----:B---3--:R-:W-:Y:S05]  /*a170*/  @!P1 NANOSLEEP.SYNCS 0x989680 ;  /* 0x009896800000995d */ /* 0x008fea0003900000 */
[----:B------:R-:W3:Y:S02]  /*a180*/  @!P1 SYNCS.PHASECHK.TRANS64 P1, [R0+URZ+0x138], R5 ;  /* 0x00013805000095a7 */ /* 0x000ee400080210ff */
[----:B---3--:R-:W-:Y:S05]  /*a190*/  @!P1 BRA `(.L_x_201) ;  /* 0xfffffffc00f09947 */ /* 0x008fea000383ffff */
[----:B------:R-:W-:Y:S05]  /*a1a0*/  BRA `(.L_x_105) ;  /* 0xffffffbc00607947 */ /* 0x000fea000383ffff */
.L_x_109:
[----:B------:R-:W-:Y:S07]  /*a1b0*/  MOV R0, UR4 ;  /* 0x0000000400007c02 */ /* 0x000fee0008000f00 */
.L_x_202:
[----:B--2---:R2:W3:Y:S02]  /*a1c0*/  SYNCS.PHASECHK.TRANS64.TRYWAIT P0, [R0+URZ+0x118], R5 ;  /* 0x00011805000075a7 */ /* 0x0044e400080011ff */
[----:B---3--:R-:W-:Y:S05]  /*a1d0*/  @!P0 NANOSLEEP.SYNCS 0x989680 ;  /* 0x009896800000895d */ /* 0x008fea0003900000 */
[----:B------:R-:W3:Y:S02]  /*a1e0*/  @!P0 SYNCS.PHASECHK.TRANS64 P0, [R0+URZ+0x118], R5 ;  /* 0x00011805000085a7 */ /* 0x000ee400080010ff */
[----:B---3--:R-:W-:Y:S05]  /*a1f0*/  @!P0 BRA `(.L_x_202) ;  /* 0xfffffffc00f08947 */ /* 0x008fea000383ffff */
[----:B------:R-:W-:Y:S05]  /*a200*/  BRA `(.L_x_203) ;  /* 0xffffffbc00bc7947 */ /* 0x000fea000383ffff */
.L_x_110:
[----:B------:R-:W-:Y:S07]  /*a210*/  MOV R5, UR5 ;  /* 0x0000000500057c02 */ /* 0x000fee0008000f00 */
.L_x_204:
[----:B--2---:R2:W3:Y:S02]  /*a220*/  SYNCS.PHASECHK.TRANS64.TRYWAIT P0, [R5+URZ+0x118], R0 ;  /* 0x00011800050075a7 */ /* 0x0044e400080011ff */
[----:B---3--:R-:W-:Y:S05]  /*a230*/  @!P0 NANOSLEEP.SYNCS 0x989680 ;  /* 0x009896800000895d */ /* 0x008fea0003900000 */
[----:B------:R-:W3:Y:S02]  /*a240*/  @!P0 SYNCS.PHASECHK.TRANS64 P0, [R5+URZ+0x118], R0 ;  /* 0x00011800050085a7 */ /* 0x000ee400080010ff */
[----:B---3--:R-:W-:Y:S05]  /*a250*/  @!P0 BRA `(.L_x_204) ;  /* 0xfffffffc00f08947 */ /* 0x008fea000383ffff */
[----:B------:R-:W-:Y:S05]  /*a260*/  BRA `(.L_x_205) ;  /* 0xffffffc000247947 */ /* 0x000fea000383ffff */
.L_x_112:
[----:B------:R-:W-:-:S07]  /*a270*/  MOV R0, UR4 ;  /* 0x0000000400007c02 */ /* 0x000fce0008000f00 */
.L_x_206:
[----:B--2---:R2:W3:Y:S02]  /*a280*/  SYNCS.PHASECHK.TRANS64.TRYWAIT P0, [R0+URZ], R3 ;  /* 0x00000003000075a7 */ /* 0x0044e400080011ff */
[----:B---3--:R-:W-:Y:S05]  /*a290*/  @!P0 NANOSLEEP.SYNCS 0x989680 ;  /* 0x009896800000895d */ /* 0x008fea0003900000 */
[----:B------:R-:W3:Y:S02]  /*a2a0*/  @!P0 SYNCS.PHASECHK.TRANS64 P0, [R0+URZ], R3 ;  /* 0x00000003000085a7 */ /* 0x000ee400080010ff */
[----:B---3--:R-:W-:Y:S05]  /*a2b0*/  @!P0 BRA `(.L_x_206) ;  /* 0xfffffffc00f08947 */ /* 0x008fea000383ffff */
[----:B------:R-:W-:Y:S05]  /*a2c0*/  BRA `(.L_x_207) ;  /* 0xffffffc000b87947 */ /* 0x000fea000383ffff */
.L_x_113:
[----:B------:R-:W-:-:S07]  /*a2d0*/  MOV R0, UR5 ;  /* 0x0000000500007c02 */ /* 0x000fce0008000f00 */
.L_x_208:
[----:B--2---:R2:W3:Y:S02]  /*a2e0*/  SYNCS.PHASECHK.TRANS64.TRYWAIT P0, [R0+URZ], R3 ;  /* 0x00000003000075a7 */ /* 0x0044e400080011ff */
[----:B---3--:R-:W-:Y:S05]  /*a2f0*/  @!P0 NANOSLEEP.SYNCS 0x989680 ;  /* 0x009896800000895d */ /* 0x008fea0003900000 */
[----:B------:R-:W3:Y:S02]  /*a300*/  @!P0 SYNCS.PHASECHK.TRANS64 P0, [R0+URZ], R3 ;  /* 0x00000003000085a7 */ /* 0x000ee400080010ff */
[----:B---3--:R-:W-:Y:S05]  /*a310*/  @!P0 BRA `(.L_x_208) ;  /* 0xfffffffc00f08947 */ /* 0x008fea000383ffff */
[----:B------:R-:W-:Y:S05]  /*a320*/  BRA `(.L_x_209) ;  /* 0xffffffc000c47947 */ /* 0x000fea000383ffff */
.L_x_115:
[----:B-1----:R1:W2:Y:S02]  /*a330*/  SYNCS.PHASECHK.TRANS64.TRYWAIT P0, [R0+URZ+0x140], R3 ;  /* 0x00014003000075a7 */ /* 0x0022a400080011ff */
[----:B--2---:R-:W-:Y:S05]  /*a340*/  @!P0 NANOSLEEP.SYNCS 0x989680 ;  /* 0x009896800000895d */ /* 0x004fea0003900000 */
[----:B------:R-:W2:Y:S02]  /*a350*/  @!P0 SYNCS.PHASECHK.TRANS64 P0, [R0+URZ+0x140], R3 ;  /* 0x00014003000085a7 */ /* 0x000ea400080010ff */
[----:B--2---:R-:W-:Y:S05]  /*a360*/  @!P0 BRA `(.L_x_115) ;  /* 0xfffffffc00f08947 */ /* 0x004fea000383ffff */
[----:B------:R-:W-:Y:S05]  /*a370*/  BRA `(.L_x_210) ;  /* 0xffffffc400a87947 */ /* 0x000fea000383ffff */
.L_x_125:
[----:B-1----:R1:W3:Y:S02]  /*a380*/  SYNCS.PHASECHK.TRANS64.TRYWAIT P1, [R0+URZ+0x100], R3 ;  /* 0x00010003000075a7 */ /* 0x0022e400080211ff */
[----:B---3--:R-:W-:Y:S05]  /*a390*/  @!P1 NANOSLEEP.SYNCS 0x989680 ;  /* 0x009896800000995d */ /* 0x008fea0003900000 */
[----:B------:R-:W3:Y:S02]  /*a3a0*/  @!P1 SYNCS.PHASECHK.TRANS64 P1, [R0+URZ+0x100], R3 ;  /* 0x00010003000095a7 */ /* 0x000ee400080210ff */
[----:B---3--:R-:W-:Y:S05]  /*a3b0*/  @!P1 BRA `(.L_x_125) ;  /* 0xfffffffc00f09947 */ /* 0x008fea000383ffff */
[----:B------:R-:W-:Y:S05]  /*a3c0*/  BRA `(.L_x_124) ;  /* 0xffffffd400487947 */ /* 0x000fea000383ffff */
.L_x_127:
[----:B-1----:R1:W4:Y:S02]  /*a3d0*/  SYNCS.PHASECHK.TRANS64.TRYWAIT P0, [R89+URZ+0x160], R2 ;  /* 0x00016002590075a7 */ /* 0x00232400080011ff */
[----:B----4-:R-:W-:Y:S05]  /*a3e0*/  @!P0 NANOSLEEP.SYNCS 0x989680 ;  /* 0x009896800000895d */ /* 0x010fea0003900000 */
[----:B------:R-:W4:Y:S02]  /*a3f0*/  @!P0 SYNCS.PHASECHK.TRANS64 P0, [R89+URZ+0x160], R2 ;  /* 0x00016002590085a7 */ /* 0x000f2400080010ff */
[----:B----4-:R-:W-:Y:S05]  /*a400*/  @!P0 BRA `(.L_x_127) ;  /* 0xfffffffc00f08947 */ /* 0x010fea000383ffff */
[----:B------:R-:W-:Y:S05]  /*a410*/  BRA `(.L_x_126) ;  /* 0xffffffd400807947 */ /* 0x000fea000383ffff */
.L_x_138:
[----:B--2---:R2:W4:Y:S02]  /*a420*/  SYNCS.PHASECHK.TRANS64.TRYWAIT P0, [R2+URZ+0x100], R111 ;  /* 0x0001006f020075a7 */ /* 0x00452400080011ff */
[----:B----4-:R-:W-:Y:S05]  /*a430*/  @!P0 NANOSLEEP.SYNCS 0x989680 ;  /* 0x009896800000895d */ /* 0x010fea0003900000 */
[----:B------:R-:W4:Y:S02]  /*a440*/  @!P0 SYNCS.PHASECHK.TRANS64 P0, [R2+URZ+0x100], R111 ;  /* 0x0001006f020085a7 */ /* 0x000f2400080010ff */
[----:B----4-:R-:W-:Y:S05]  /*a450*/  @!P0 BRA `(.L_x_138) ;  /* 0xfffffffc00f08947 */ /* 0x010fea000383ffff */
[----:B------:R-:W-:Y:S05]  /*a460*/  BRA `(.L_x_137) ;  /* 0xffffffe000707947 */ /* 0x000fea000383ffff */
        .weak           $__internal_0_$__cuda_sm10x_tcgen05_guardrail_trap_col_being_dealloced_not_returned_by_alloc
        .type           $__internal_0_$__cuda_sm10x_tcgen05_guardrail_trap_col_being_dealloced_not_returned_by_alloc,@function
        .size           $__internal_0_$__cuda_sm10x_tcgen05_guardrail_trap_col_being_dealloced_not_returned_by_alloc,($__internal_1_$__cuda_sm10x_tcgen05_guardrail_trap_phase_invalid_during_alloc - $__internal_0_$__cuda_sm10x_tcgen05_guardrail_trap_col_being_dealloced_not_returned_by_alloc)
$__internal_0_$__cuda_sm10x_tcgen05_guardrail_trap_col_being_dealloced_not_returned_by_alloc:
[----:B------:R-:W-:Y:S05]  /*a470*/  BPT.TRAP 0x1 ;  /* 0x000000040000795c */ /* 0x000fea0000300000 */
[----:B------:R-:W-:-:S04]  /*a480*/  HFMA2 R3, -RZ, RZ, 0, 0 ;  /* 0x00000000ff037431 */ /* 0x000fc800000001ff */
[----:B------:R-:W-:Y:S05]  /*a490*/  RET.REL.NODEC R2 `(_ZN7cutlass13device_kernelINS_4gemm6kernel13GemmUniversalIN4cute5tupleIJiiiiEEENS1_10collective13CollectiveMmaINS1_46MainloopSm100TmaUmmaWarpSpecializedBlockScaledILi16ELi2ELi2ENS5_IJNS4_1CILi8EEENSA_ILi1EEESC_EEEEENS5_IJNSA_ILi256EEENSA_ILi64EEENSA_ILi128EEEEEENS5_IJNS_12float_e2m1_tENS_13float_ue4m3_tEEEENS5_IJNS5_IJlSC_lEEENS4_6LayoutINS5_IJNS5_IJNS5_IJNSA_ILi32EEENSA_ILi4EEEEEEiEEENS5_IJNS5_IJNSA_ILi16EEESP_EEEiEEENS5_IJSC_iEEEEEENS5_IJSU_NS5_IJNS5_IJNSA_ILi0EEESC_EEENSA_ILi512EEEEEENS5_IJSX_iEEEEEEEEEEESL_S14_NS4_8TiledMMAINS4_8MMA_AtomIJNS4_23SM100_MMA_MXF4_2x1SM_SSISJ_SJ_fSK_Li256ELi64ELi16ELNS4_4UMMA5MajorE0ELS19_0ELNS18_7ScaleInE0ELS1A_0EEEEEENSN_INS5_IJSC_SC_SC_EEENS5_IJSX_SX_SX_EEEEENS5_IJNS4_10UnderscoreES1G_S1G_EEEEENS5_IJNS4_18SM100_TMA_2SM_LOADES1J_EEENS5_IJNS4_14ComposedLayoutINS4_7SwizzleILi2ELi4ELi3EEENS4_18smem_ptr_flag_bitsILi4EEENSN_INS5_IJSB_SH_EEENS5_IJSH_SC_EEEEEEENSN_INS5_IJNS5_IJNS5_IJSQ_SC_EEEST_EEESC_NS5_IJSC_NSA_ILi2EEEEEEEEENS5_IJNS5_IJNS5_IJST_SZ_EEESY_EEESX_NS5_IJSP_SZ_EEEEEEEEEEEvNS4_8identityENS5_IJNS4_28SM100_TMA_2SM_LOAD_MULTICASTES26_EEES24_vS25_EENS_8epilogue10collective18CollectiveEpilogueINS29_23Sm100TmaWarpSpecializedILi3ELi2ELi32ELb1ELb0EEEJNS5_IJSH_SG_SH_EEENS5_IJNSN_ISH_SC_EENSN_ISO_SC_EEEEENS_10bfloat16_tESM_S2I_SM_NS29_6fusion15FusionCallbacksIS2D_NS2J_17LinearCombinationIS2I_fS2I_fLNS_15FloatRoundStyleE2EEES2E_S2H_JEEENS4_5SM1004TMEM4LOAD26SM100_TMEM_LOAD_32dp32b32xENS4_13SM90_TMA_LOADENS1L_IS1N_NS1O_ILi16EEENSN_INS5_IJSB_SO_EEENS5_IJSO_SC_EEEEEEENS4_39AutoVectorizingCopyWithAssumedAlignmentILi128EEENS4_14SM90_TMA_STOREES2Y_S30_S30_EEEvvEEEEvNT_6ParamsE) ;  /* 0xffffff5802d87950 */ /* 0x000fea0003c3ffff */
        .weak           $__internal_1_$__cuda_sm10x_tcgen05_guardrail_trap_phase_invalid_during_alloc
        .type           $__internal_1_$__cuda_sm10x_tcgen05_guardrail_trap_phase_invalid_during_alloc,@function
        .size           $__internal_1_$__cuda_sm10x_tcgen05_guardrail_trap_phase_invalid_during_alloc,($__internal_2_$__cuda_sm10x_tcgen05_guardrail_trap_unallocated_columns_being_dealloced - $__internal_1_$__cuda_sm10x_tcgen05_guardrail_trap_phase_invalid_during_alloc)
$__internal_1_$__cuda_sm10x_tcgen05_guardrail_trap_phase_invalid_during_alloc:
[----:B------:R-:W-:Y:S05]  /*a4a0*/  BPT.TRAP 0x1 ;  /* 0x000000040000795c */ /* 0x000fea0000300000 */
[----:B------:R-:W-:-:S04]  /*a4b0*/  MOV R5, 0x0 ;  /* 0x0000000000057802 */ /* 0x000fc80000000f00 */
[----:B------:R-:W-:Y:S05]  /*a4c0*/  RET.REL.NODEC R4 `(_ZN7cutlass13device_kernelINS_4gemm6kernel13GemmUniversalIN4cute5tupleIJiiiiEEENS1_10collective13CollectiveMmaINS1_46MainloopSm100TmaUmmaWarpSpecializedBlockScaledILi16ELi2ELi2ENS5_IJNS4_1CILi8EEENSA_ILi1EEESC_EEEEENS5_IJNSA_ILi256EEENSA_ILi64EEENSA_ILi128EEEEEENS5_IJNS_12float_e2m1_tENS_13float_ue4m3_tEEEENS5_IJNS5_IJlSC_lEEENS4_6LayoutINS5_IJNS5_IJNS5_IJNSA_ILi32EEENSA_ILi4EEEEEEiEEENS5_IJNS5_IJNSA_ILi16EEESP_EEEiEEENS5_IJSC_iEEEEEENS5_IJSU_NS5_IJNS5_IJNSA_ILi0EEESC_EEENSA_ILi512EEEEEENS5_IJSX_iEEEEEEEEEEESL_S14_NS4_8TiledMMAINS4_8MMA_AtomIJNS4_23SM100_MMA_MXF4_2x1SM_SSISJ_SJ_fSK_Li256ELi64ELi16ELNS4_4UMMA5MajorE0ELS19_0ELNS18_7ScaleInE0ELS1A_0EEEEEENSN_INS5_IJSC_SC_SC_EEENS5_IJSX_SX_SX_EEEEENS5_IJNS4_10UnderscoreES1G_S1G_EEEEENS5_IJNS4_18SM100_TMA_2SM_LOADES1J_EEENS5_IJNS4_14ComposedLayoutINS4_7SwizzleILi2ELi4ELi3EEENS4_18smem_ptr_flag_bitsILi4EEENSN_INS5_IJSB_SH_EEENS5_IJSH_SC_EEEEEEENSN_INS5_IJNS5_IJNS5_IJSQ_SC_EEEST_EEESC_NS5_IJSC_NSA_ILi2EEEEEEEEENS5_IJNS5_IJNS5_IJST_SZ_EEESY_EEESX_NS5_IJSP_SZ_EEEEEEEEEEEvNS4_8identityENS5_IJNS4_28SM100_TMA_2SM_LOAD_MULTICASTES26_EEES24_vS25_EENS_8epilogue10collective18CollectiveEpilogueINS29_23Sm100TmaWarpSpecializedILi3ELi2ELi32ELb1ELb0EEEJNS5_IJSH_SG_SH_EEENS5_IJNSN_ISH_SC_EENSN_ISO_SC_EEEEENS_10bfloat16_tESM_S2I_SM_NS29_6fusion15FusionCallbacksIS2D_NS2J_17LinearCombinationIS2I_fS2I_fLNS_15FloatRoundStyleE2EEES2E_S2H_JEEENS4_5SM1004TMEM4LOAD26SM100_TMEM_LOAD_32dp32b32xENS4_13SM90_TMA_LOADENS1L_IS1N_NS1O_ILi16EEENSN_INS5_IJSB_SO_EEENS5_IJSO_SC_EEEEEEENS4_39AutoVectorizingCopyWithAssumedAlignmentILi128EEENS4_14SM90_TMA_STOREES2Y_S30_S30_EEEvvEEEEvNT_6ParamsE) ;  /* 0xffffff5804cc7950 */ /* 0x000fea0003c3ffff */
        .weak           $__internal_2_$__cuda_sm10x_tcgen05_guardrail_trap_unallocated_columns_being_dealloced
        .type           $__internal_2_$__cuda_sm10x_tcgen05_guardrail_trap_unallocated_columns_being_dealloced,@function
        .size           $__internal_2_$__cuda_sm10x_tcgen05_guardrail_trap_unallocated_columns_being_dealloced,(.L_x_212 - $__internal_2_$__cuda_sm10x_tcgen05_guardrail_trap_unallocated_columns_being_dealloced)
$__internal_2_$__cuda_sm10x_tcgen05_guardrail_trap_unallocated_columns_being_dealloced:
[----:B------:R-:W-:Y:S05]  /*a4d0*/  BPT.TRAP 0x1 ;  /* 0x000000040000795c */ /* 0x000fea0000300000 */
[----:B------:R-:W-:-:S04]  /*a4e0*/  HFMA2 R3, -RZ, RZ, 0, 0 ;  /* 0x00000000ff037431 */ /* 0x000fc800000001ff */
[----:B------:R-:W-:Y:S05]  /*a4f0*/  RET.REL.NODEC R2 `(_ZN7cutlass13device_kernelINS_4gemm6kernel13GemmUniversalIN4cute5tupleIJiiiiEEENS1_10collective13CollectiveMmaINS1_46MainloopSm100TmaUmmaWarpSpecializedBlockScaledILi16ELi2ELi2ENS5_IJNS4_1CILi8EEENSA_ILi1EEESC_EEEEENS5_IJNSA_ILi256EEENSA_ILi64EEENSA_ILi128EEEEEENS5_IJNS_12float_e2m1_tENS_13float_ue4m3_tEEEENS5_IJNS5_IJlSC_lEEENS4_6LayoutINS5_IJNS5_IJNS5_IJNSA_ILi32EEENSA_ILi4EEEEEEiEEENS5_IJNS5_IJNSA_ILi16EEESP_EEEiEEENS5_IJSC_iEEEEEENS5_IJSU_NS5_IJNS5_IJNSA_ILi0EEESC_EEENSA_ILi512EEEEEENS5_IJSX_iEEEEEEEEEEESL_S14_NS4_8TiledMMAINS4_8MMA_AtomIJNS4_23SM100_MMA_MXF4_2x1SM_SSISJ_SJ_fSK_Li256ELi64ELi16ELNS4_4UMMA5MajorE0ELS19_0ELNS18_7ScaleInE0ELS1A_0EEEEEENSN_INS5_IJSC_SC_SC_EEENS5_IJSX_SX_SX_EEEEENS5_IJNS4_10UnderscoreES1G_S1G_EEEEENS5_IJNS4_18SM100_TMA_2SM_LOADES1J_EEENS5_IJNS4_14ComposedLayoutINS4_7SwizzleILi2ELi4ELi3EEENS4_18smem_ptr_flag_bitsILi4EEENSN_INS5_IJSB_SH_EEENS5_IJSH_SC_EEEEEEENSN_INS5_IJNS5_IJNS5_IJSQ_SC_EEEST_EEESC_NS5_IJSC_NSA_ILi2EEEEEEEEENS5_IJNS5_IJNS5_IJST_SZ_EEESY_EEESX_NS5_IJSP_SZ_EEEEEEEEEEEvNS4_8identityENS5_IJNS4_28SM100_TMA_2SM_LOAD_MULTICASTES26_EEES24_vS25_EENS_8epilogue10collective18CollectiveEpilogueINS29_23Sm100TmaWarpSpecializedILi3ELi2ELi32ELb1ELb0EEEJNS5_IJSH_SG_SH_EEENS5_IJNSN_ISH_SC_EENSN_ISO_SC_EEEEENS_10bfloat16_tESM_S2I_SM_NS29_6fusion15FusionCallbacksIS2D_NS2J_17LinearCombinationIS2I_fS2I_fLNS_15FloatRoundStyleE2EEES2E_S2H_JEEENS4_5SM1004TMEM4LOAD26SM100_TMEM_LOAD_32dp32b32xENS4_13SM90_TMA_LOADENS1L_IS1N_NS1O_ILi16EEENSN_INS5_IJSB_SO_EEENS5_IJSO_SC_EEEEEEENS4_39AutoVectorizingCopyWithAssumedAlignmentILi128EEENS4_14SM90_TMA_STOREES2Y_S30_S30_EEEvvEEEEvNT_6ParamsE) ;  /* 0xffffff5802c07950 */ /* 0x000fea0003c3ffff */
.L_x_211:
[----:B------:R-:W-:-:S00]  /*a500*/  BRA `(.L_x_211) ;  /* 0xfffffffc00fc7947 */ /* 0x000fc0000383ffff */
[----:B------:R-:W-:-:S00]  /*a510*/  NOP ;  /* 0x0000000000007918 */ /* 0x000fc00000000000 */
        /* <DEDUP_REMOVED lines=14> */
.L_x_212:


//--------------------- .nv.global.init           --------------------------
	.section	.nv.global.init,"aw",@progbits
.nv.global.init:
	.type		$str$29,@object
	.size		$str$29,($str$30 - $str$29)
$str$29:
        /*0000*/ 	.byte	0x28, 0x61, 0x64, 0x64, 0x72, 0x65, 0x73, 0x73, 0x20, 0x26, 0x20, 0x6d, 0x61, 0x73, 0x6b, 0x29
        /*0010*/ 	.byte	0x20, 0x3d, 0x3d, 0x20, 0x30, 0x00
	.type		$str$30,@object
	.size		$str$30,($str$26 - $str$30)
$str$30:
        /*0016*/ 	.byte	0x2f, 0x74, 0x6d, 0x70, 0x2f, 0x63, 0x75, 0x74, 0x6c, 0x61, 0x73, 0x73, 0x5f, 0x73, 0x77, 0x65
        /*0026*/ 	.byte	0x65, 0x70, 0x5f, 0x73, 0x72, 0x63, 0x2f, 0x69, 0x6e, 0x63, 0x6c, 0x75, 0x64, 0x65, 0x2f, 0x63
        /*0036*/ 	.byte	0x75, 0x74, 0x65, 0x2f, 0x70, 0x6f, 0x69, 0x6e, 0x74, 0x65, 0x72, 0x5f, 0x66, 0x6c, 0x61, 0x67
        /*0046*/ 	.byte	0x67, 0x65, 0x64, 0x2e, 0x68, 0x70, 0x70, 0x00
	.type		$str$26,@object
	.size		$str$26,($str$25 - $str$26)
$str$26:
        /*004e*/ 	.byte	0x2f, 0x74, 0x6d, 0x70, 0x2f, 0x63, 0x75, 0x74, 0x6c, 0x61, 0x73, 0x73, 0x5f, 0x73, 0x77, 0x65
        /*005e*/ 	.byte	0x65, 0x70, 0x5f, 0x73, 0x72, 0x63, 0x2f, 0x69, 0x6e, 0x63, 0x6c, 0x75, 0x64, 0x65, 0x2f, 0x63
        /*006e*/ 	.byte	0x75, 0x74, 0x65, 0x2f, 0x61, 0x74, 0x6f, 0x6d, 0x2f, 0x63, 0x6f, 0x70, 0x79, 0x5f, 0x74, 0x72
        /*007e*/ 	.byte	0x61, 0x69, 0x74, 0x73, 0x5f, 0x73, 0x6d, 0x31, 0x30, 0x30, 0x2e, 0x68, 0x70, 0x70, 0x00
	.type		$str$25,@object
	.size		$str$25,(__unnamed_1 - $str$25)
$str$25:
        /*008d*/ 	.byte	0x28, 0x28, 0x75, 0x69, 0x6e, 0x74, 0x33, 0x32, 0x5f, 0x74, 0x28, 0x74, 0x68, 0x72, 0x65, 0x61
        /*009d*/ 	.byte	0x64, 0x49, 0x64, 0x78, 0x2e, 0x78, 0x29, 0x20, 0x2f, 0x20, 0x33, 0x32, 0x29, 0x20, 0x25, 0x20
        /*00ad*/ 	.byte	0x34, 0x29, 0x20, 0x3d, 0x3d, 0x20, 0x28, 0x28, 0x28, 0x74, 0x6d, 0x65, 0x6d, 0x5f, 0x61, 0x64
        /*00bd*/ 	.byte	0x64, 0x72, 0x20, 0x3e, 0x3e, 0x20, 0x31, 0x36, 0x29, 0x20, 0x2f, 0x20, 0x33, 0x32, 0x29, 0x20
        /*00cd*/ 	.byte	0x25, 0x20, 0x34, 0x29, 0x00
	.type		__unnamed_1,@object
	.size		__unnamed_1,(__unnamed_2 - __unnamed_1)
__unnamed_1:
        /*00d2*/ 	.byte	0x61, 0x75, 0x74, 0x6f, 0x20, 0x63, 0x75, 0x74, 0x65, 0x3a, 0x3a, 0x61, 0x73, 0x5f, 0x70, 0x6f
        /* <DEDUP_REMOVED lines=24> */
        /*0262*/ 	.byte	0x34, 0x30, 0x39, 0x36, 0x3e, 0x3e, 0x3e, 0x3e, 0x5d, 0x00
	.type		__unnamed_2,@object
	.size		__unnamed_2,(.L_2 - __unnamed_2)
__unnamed_2:
        /* <DEDUP_REMOVED lines=42> */
        /*050c*/ 	.byte	0x3e, 0x3e, 0x5d, 0x00
.L_2:


//--------------------- .nv.shared._ZN7cutlass13device_kernelINS_4gemm6kernel13GemmUniversalIN4cute5tupleIJiiiiEEENS1_10collective13CollectiveMmaINS1_46MainloopSm100TmaUmmaWarpSpecializedBlockScaledILi16ELi2ELi2ENS5_IJNS4_1CILi8EEENSA_ILi1EEESC_EEEEENS5_IJNSA_ILi256EEENSA_ILi64EEENSA_ILi128EEEEEENS5_IJNS_12float_e2m1_tENS_13float_ue4m3_tEEEENS5_IJNS5_IJlSC_lEEENS4_6LayoutINS5_IJNS5_IJNS5_IJNSA_ILi32EEENSA_ILi4EEEEEEiEEENS5_IJNS5_IJNSA_ILi16EEESP_EEEiEEENS5_IJSC_iEEEEEENS5_IJSU_NS5_IJNS5_IJNSA_ILi0EEESC_EEENSA_ILi512EEEEEENS5_IJSX_iEEEEEEEEEEESL_S14_NS4_8TiledMMAINS4_8MMA_AtomIJNS4_23SM100_MMA_MXF4_2x1SM_SSISJ_SJ_fSK_Li256ELi64ELi16ELNS4_4UMMA5MajorE0ELS19_0ELNS18_7ScaleInE0ELS1A_0EEEEEENSN_INS5_IJSC_SC_SC_EEENS5_IJSX_SX_SX_EEEEENS5_IJNS4_10UnderscoreES1G_S1G_EEEEENS5_IJNS4_18SM100_TMA_2SM_LOADES1J_EEENS5_IJNS4_14ComposedLayoutINS4_7SwizzleILi2ELi4ELi3EEENS4_18smem_ptr_flag_bitsILi4EEENSN_INS5_IJSB_SH_EEENS5_IJSH_SC_EEEEEEENSN_INS5_IJNS5_IJNS5_IJSQ_SC_EEEST_EEESC_NS5_IJSC_NSA_ILi2EEEEEEEEENS5_IJNS5_IJNS5_IJST_SZ_EEESY_EEESX_NS5_IJSP_SZ_EEEEEEEEEEEvNS4_8identityENS5_IJNS4_28SM100_TMA_2SM_LOAD_MULTICASTES26_EEES24_vS25_EENS_8epilogue10collective18CollectiveEpilogueINS29_23Sm100TmaWarpSpecializedILi3ELi2ELi32ELb1ELb0EEEJNS5_IJSH_SG_SH_EEENS5_IJNSN_ISH_SC_EENSN_ISO_SC_EEEEENS_10bfloat16_tESM_S2I_SM_NS29_6fusion15FusionCallbacksIS2D_NS2J_17LinearCombinationIS2I_fS2I_fLNS_15FloatRoundStyleE2EEES2E_S2H_JEEENS4_5SM1004TMEM4LOAD26SM100_TMEM_LOAD_32dp32b32xENS4_13SM90_TMA_LOADENS1L_IS1N_NS1O_ILi16EEENSN_INS5_IJSB_SO_EEENS5_IJSO_SC_EEEEEEENS4_39AutoVectorizingCopyWithAssumedAlignmentILi128EEENS4_14SM90_TMA_STOREES2Y_S30_S30_EEEvvEEEEvNT_6ParamsE --------------------------
	.section	.nv.shared._ZN7cutlass13device_kernelINS_4gemm6kernel13GemmUniversalIN4cute5tupleIJiiiiEEENS1_10collective13CollectiveMmaINS1_46MainloopSm100TmaUmmaWarpSpecializedBlockScaledILi16ELi2ELi2ENS5_IJNS4_1CILi8EEENSA_ILi1EEESC_EEEEENS5_IJNSA_ILi256EEENSA_ILi64EEENSA_ILi128EEEEEENS5_IJNS_12float_e2m1_tENS_13float_ue4m3_tEEEENS5_IJNS5_IJlSC_lEEENS4_6LayoutINS5_IJNS5_IJNS5_IJNSA_ILi32EEENSA_ILi4EEEEEEiEEENS5_IJNS5_IJNSA_ILi16EEESP_EEEiEEENS5_IJSC_iEEEEEENS5_IJSU_NS5_IJNS5_IJNSA_ILi0EEESC_EEENSA_ILi512EEEEEENS5_IJSX_iEEEEEEEEEEESL_S14_NS4_8TiledMMAINS4_8MMA_AtomIJNS4_23SM100_MMA_MXF4_2x1SM_SSISJ_SJ_fSK_Li256ELi64ELi16ELNS4_4UMMA5MajorE0ELS19_0ELNS18_7ScaleInE0ELS1A_0EEEEEENSN_INS5_IJSC_SC_SC_EEENS5_IJSX_SX_SX_EEEEENS5_IJNS4_10UnderscoreES1G_S1G_EEEEENS5_IJNS4_18SM100_TMA_2SM_LOADES1J_EEENS5_IJNS4_14ComposedLayoutINS4_7SwizzleILi2ELi4ELi3EEENS4_18smem_ptr_flag_bitsILi4EEENSN_INS5_IJSB_SH_EEENS5_IJSH_SC_EEEEEEENSN_INS5_IJNS5_IJNS5_IJSQ_SC_EEEST_EEESC_NS5_IJSC_NSA_ILi2EEEEEEEEENS5_IJNS5_IJNS5_IJST_SZ_EEESY_EEESX_NS5_IJSP_SZ_EEEEEEEEEEEvNS4_8identityENS5_IJNS4_28SM100_TMA_2SM_LOAD_MULTICASTES26_EEES24_vS25_EENS_8epilogue10collective18CollectiveEpilogueINS29_23Sm100TmaWarpSpecializedILi3ELi2ELi32ELb1ELb0EEEJNS5_IJSH_SG_SH_EEENS5_IJNSN_ISH_SC_EENSN_ISO_SC_EEEEENS_10bfloat16_tESM_S2I_SM_NS29_6fusion15FusionCallbacksIS2D_NS2J_17LinearCombinationIS2I_fS2I_fLNS_15FloatRoundStyleE2EEES2E_S2H_JEEENS4_5SM1004TMEM4LOAD26SM100_TMEM_LOAD_32dp32b32xENS4_13SM90_TMA_LOADENS1L_IS1N_NS1O_ILi16EEENSN_INS5_IJSB_SO_EEENS5_IJSO_SC_EEEEEEENS4_39AutoVectorizingCopyWithAssumedAlignmentILi128EEENS4_14SM90_TMA_STOREES2Y_S30_S30_EEEvvEEEEvNT_6ParamsE,"aw",@nobits
	.sectionflags	@""
	.align	16
	.zero		1024


//--------------------- .nv.shared.reserved.0     --------------------------
	.section	.nv.shared.reserved.0,"aw",@nobits
	.weak		__nv_reservedSMEM_offset_0_alias
	.size		__nv_reservedSMEM_offset_0_alias, 0, 64
	.other		__nv_reservedSMEM_offset_0_alias,@"STO_CUDA_RESERVED_SHARED STV_DEFAULT"
__nv_reservedSMEM_offset_0_alias:
	.zero		0
.nv.shared.reserved.0:
	.zero		64
	.weak		__nv_reservedSMEM_tcgen05_partition
	.type		__nv_reservedSMEM_tcgen05_partition,@object
	.size		__nv_reservedSMEM_tcgen05_partition,(.L_0 - __nv_reservedSMEM_tcgen05_partition)
__nv_reservedSMEM_tcgen05_partition:
	.zero		32
.L_0:


//--------------------- .nv.global                --------------------------
	.section	.nv.global,"aw",@nobits
.nv.global:
	.type		_ZN40_INTERNAL_7a33a982_4_k_cu_e823b569_230554cute1_E,@object
	.size		_ZN40_INTERNAL_7a33a982_4_k_cu_e823b569_230554cute1_E,(_ZN40_INTERNAL_7a33a982_4_k_cu_e823b569_230554cuda3std3__45__cpo6cbeginE - _ZN40_INTERNAL_7a33a982_4_k_cu_e823b569_230554cute1_E)
_ZN40_INTERNAL_7a33a982_4_k_cu_e823b569_230554cute1_E:
	.zero		1
	.type		_ZN40_INTERNAL_7a33a982_4_k_cu_e823b569_230554cuda3std3__45__cpo6cbeginE,@object
	.size		_ZN40_INTERNAL_7a33a982_4_k_cu_e823b569_230554cuda3std3__45__cpo6cbeginE,(_ZN40_INTERNAL_7a33a982_4_k_cu_e823b569_230554cuda3std3__48in_placeE - _ZN40_INTERNAL_7a33a982_4_k_cu_e823b569_230554cuda3std3__45__cpo6cbeginE)
_ZN40_INTERNAL_7a33a982_4_k_cu_e823b569_230554cuda3std3__45__cpo6cbeginE:
	.zero		1
	.type		_ZN40_INTERNAL_7a33a982_4_k_cu_e823b569_230554cuda3std3__48in_placeE,@object
	.size		_ZN40_INTERNAL_7a33a982_4_k_cu_e823b569_230554cuda3std3__48in_placeE,(_ZN40_INTERNAL_7a33a982_4_k_cu_e823b569_230554cuda3std6ranges3__45__cpo9iter_moveE - _ZN40_INTERNAL_7a33a982_4_k_cu_e823b569_230554cuda3std3__48in_placeE)
_ZN40_INTERNAL_7a33a982_4_k_cu_e823b569_230554cuda3std3__48in_placeE:
	.zero		1
	.type		_ZN40_INTERNAL_7a33a982_4_k_cu_e823b569_230554cuda3std6ranges3__45__cpo9iter_moveE,@object
	.size		_ZN40_INTERNAL_7a33a982_4_k_cu_e823b569_230554cuda3std6ranges3__45__cpo9iter_moveE,(_ZN40_INTERNAL_7a33a982_4_k_cu_e823b569_230554cuda3std3__45__cpo5beginE - _ZN40_INTERNAL_7a33a982_4_k_cu_e823b569_230554cuda3std6ranges3__45__cpo9iter_moveE)
_ZN40_INTERNAL_7a33a982_4_k_cu_e823b569_230554cuda3std6ranges3__45__cpo9iter_moveE:
	.zero		1
	.type		_ZN40_INTERNAL_7a33a982_4_k_cu_e823b569_230554cuda3std3__45__cpo5beginE,@object
	.size		_ZN40_INTERNAL_7a33a982_4_k_cu_e823b569_230554cuda3std3__45__cpo5beginE,(_ZN40_INTERNAL_7a33a982_4_k_cu_e823b569_230554cuda3std3__442_GLOBAL__N__7a33a982_4_k_cu_e823b569_230556ignoreE - _ZN40_INTERNAL_7a33a982_4_k_cu_e823b569_230554cuda3std3__45__cpo5beginE)
_ZN40_INTERNAL_7a33a982_4_k_cu_e823b569_230554cuda3std3__45__cpo5beginE:
	.zero		1
	.type		_ZN40_INTERNAL_7a33a982_4_k_cu_e823b569_230554cuda3std3__442_GLOBAL__N__7a33a982_4_k_cu_e823b569_230556ignoreE,@object
	.size		_ZN40_INTERNAL_7a33a982_4_k_cu_e823b569_230554cuda3std3__442_GLOBAL__N__7a33a982_4_k_cu_e823b569_230556ignoreE,(_ZN40_INTERNAL_7a33a982_4_k_cu_e823b569_230554cute7productE - _ZN40_INTERNAL_7a33a982_4_k_cu_e823b569_230554cuda3std3__442_GLOBAL__N__7a33a982_4_k_cu_e823b569_230556ignoreE)
_ZN40_INTERNAL_7a33a982_4_k_cu_e823b569_230554cuda3std3__442_GLOBAL__N__7a33a982_4_k_cu_e823b569_230556ignoreE:
	.zero		1
	.type		_ZN40_INTERNAL_7a33a982_4_k_cu_e823b569_230554cute7productE,@object
	.size		_ZN40_INTERNAL_7a33a982_4_k_cu_e823b569_230554cute7productE,(_ZN40_INTERNAL_7a33a982_4_k_cu_e823b569_230554cuda3std3__45__cpo3endE - _ZN40_INTERNAL_7a33a982_4_k_cu_e823b569_230554cute7productE)
_ZN40_INTERNAL_7a33a982_4_k_cu_e823b569_230554cute7productE:
	.zero		1
	.type		_ZN40_INTERNAL_7a33a982_4_k_cu_e823b569_230554cuda3std3__45__cpo3endE,@object
	.size		_ZN40_INTERNAL_7a33a982_4_k_cu_e823b569_230554cuda3std3__45__cpo3endE,(_ZN40_INTERNAL_7a33a982_4_k_cu_e823b569_230554cuda3std3__419piecewise_constructE - _ZN40_INTERNAL_7a33a982_4_k_cu_e823b569_230554cuda3std3__45__cpo3endE)
_ZN40_INTERNAL_7a33a982_4_k_cu_e823b569_230554cuda3std3__45__cpo3endE:
	.zero		1
	.type		_ZN40_INTERNAL_7a33a982_4_k_cu_e823b569_230554cuda3std3__419piecewise_constructE,@object
	.size		_ZN40_INTERNAL_7a33a982_4_k_cu_e823b569_230554cuda3std3__419piecewise_constructE,(_ZN40_INTERNAL_7a33a982_4_k_cu_e823b569_230554cuda3std3__45__cpo4cendE - _ZN40_INTERNAL_7a33a982_4_k_cu_e823b569_230554cuda3std3__419piecewise_constructE)
_ZN40_INTERNAL_7a33a982_4_k_cu_e823b569_230554cuda3std3__419piecewise_constructE:
	.zero		1
	.type		_ZN40_INTERNAL_7a33a982_4_k_cu_e823b569_230554cuda3std3__45__cpo4cendE,@object
	.size		_ZN40_INTERNAL_7a33a982_4_k_cu_e823b569_230554cuda3std3__45__cpo4cendE,(_ZN40_INTERNAL_7a33a982_4_k_cu_e823b569_230554cuda3std6ranges3__45__cpo4swapE - _ZN40_INTERNAL_7a33a982_4_k_cu_e823b569_230554cuda3std3__45__cpo4cendE)
_ZN40_INTERNAL_7a33a982_4_k_cu_e823b569_230554cuda3std3__45__cpo4cendE:
	.zero		1
	.type		_ZN40_INTERNAL_7a33a982_4_k_cu_e823b569_230554cuda3std6ranges3__45__cpo4swapE,@object
	.size		_ZN40_INTERNAL_7a33a982_4_k_cu_e823b569_230554cuda3std6ranges3__45__cpo4swapE,(.L_10 - _ZN40_INTERNAL_7a33a982_4_k_cu_e823b569_230554cuda3std6ranges3__45__cpo4swapE)
_ZN40_INTERNAL_7a33a982_4_k_cu_e823b569_230554cuda3std6ranges3__45__cpo4swapE:
	.zero		1
.L_10:


//--------------------- .nv.constant0._ZN7cutlass13device_kernelINS_4gemm6kernel13GemmUniversalIN4cute5tupleIJiiiiEEENS1_10collective13CollectiveMmaINS1_46MainloopSm100TmaUmmaWarpSpecializedBlockScaledILi16ELi2ELi2ENS5_IJNS4_1CILi8EEENSA_ILi1EEESC_EEEEENS5_IJNSA_ILi256EEENSA_ILi64EEENSA_ILi128EEEEEENS5_IJNS_12float_e2m1_tENS_13float_ue4m3_tEEEENS5_IJNS5_IJlSC_lEEENS4_6LayoutINS5_IJNS5_IJNS5_IJNSA_ILi32EEENSA_ILi4EEEEEEiEEENS5_IJNS5_IJNSA_ILi16EEESP_EEEiEEENS5_IJSC_iEEEEEENS5_IJSU_NS5_IJNS5_IJNSA_ILi0EEESC_EEENSA_ILi512EEEEEENS5_IJSX_iEEEEEEEEEEESL_S14_NS4_8TiledMMAINS4_8MMA_AtomIJNS4_23SM100_MMA_MXF4_2x1SM_SSISJ_SJ_fSK_Li256ELi64ELi16ELNS4_4UMMA5MajorE0ELS19_0ELNS18_7ScaleInE0ELS1A_0EEEEEENSN_INS5_IJSC_SC_SC_EEENS5_IJSX_SX_SX_EEEEENS5_IJNS4_10UnderscoreES1G_S1G_EEEEENS5_IJNS4_18SM100_TMA_2SM_LOADES1J_EEENS5_IJNS4_14ComposedLayoutINS4_7SwizzleILi2ELi4ELi3EEENS4_18smem_ptr_flag_bitsILi4EEENSN_INS5_IJSB_SH_EEENS5_IJSH_SC_EEEEEEENSN_INS5_IJNS5_IJNS5_IJSQ_SC_EEEST_EEESC_NS5_IJSC_NSA_ILi2EEEEEEEEENS5_IJNS5_IJNS5_IJST_SZ_EEESY_EEESX_NS5_IJSP_SZ_EEEEEEEEEEEvNS4_8identityENS5_IJNS4_28SM100_TMA_2SM_LOAD_MULTICASTES26_EEES24_vS25_EENS_8epilogue10collective18CollectiveEpilogueINS29_23Sm100TmaWarpSpecializedILi3ELi2ELi32ELb1ELb0EEEJNS5_IJSH_SG_SH_EEENS5_IJNSN_ISH_SC_EENSN_ISO_SC_EEEEENS_10bfloat16_tESM_S2I_SM_NS29_6fusion15FusionCallbacksIS2D_NS2J_17LinearCombinationIS2I_fS2I_fLNS_15FloatRoundStyleE2EEES2E_S2H_JEEENS4_5SM1004TMEM4LOAD26SM100_TMEM_LOAD_32dp32b32xENS4_13SM90_TMA_LOADENS1L_IS1N_NS1O_ILi16EEENSN_INS5_IJSB_SO_EEENS5_IJSO_SC_EEEEEEENS4_39AutoVectorizingCopyWithAssumedAlignmentILi128EEENS4_14SM90_TMA_STOREES2Y_S30_S30_EEEvvEEEEvNT_6ParamsE --------------------------
	.section	.nv.constant0._ZN7cutlass13device_kernelINS_4gemm6kernel13GemmUniversalIN4cute5tupleIJiiiiEEENS1_10collective13CollectiveMmaINS1_46MainloopSm100TmaUmmaWarpSpecializedBlockScaledILi16ELi2ELi2ENS5_IJNS4_1CILi8EEENSA_ILi1EEESC_EEEEENS5_IJNSA_ILi256EEENSA_ILi64EEENSA_ILi128EEEEEENS5_IJNS_12float_e2m1_tENS_13float_ue4m3_tEEEENS5_IJNS5_IJlSC_lEEENS4_6LayoutINS5_IJNS5_IJNS5_IJNSA_ILi32EEENSA_ILi4EEEEEEiEEENS5_IJNS5_IJNSA_ILi16EEESP_EEEiEEENS5_IJSC_iEEEEEENS5_IJSU_NS5_IJNS5_IJNSA_ILi0EEESC_EEENSA_ILi512EEEEEENS5_IJSX_iEEEEEEEEEEESL_S14_NS4_8TiledMMAINS4_8MMA_AtomIJNS4_23SM100_MMA_MXF4_2x1SM_SSISJ_SJ_fSK_Li256ELi64ELi16ELNS4_4UMMA5MajorE0ELS19_0ELNS18_7ScaleInE0ELS1A_0EEEEEENSN_INS5_IJSC_SC_SC_EEENS5_IJSX_SX_SX_EEEEENS5_IJNS4_10UnderscoreES1G_S1G_EEEEENS5_IJNS4_18SM100_TMA_2SM_LOADES1J_EEENS5_IJNS4_14ComposedLayoutINS4_7SwizzleILi2ELi4ELi3EEENS4_18smem_ptr_flag_bitsILi4EEENSN_INS5_IJSB_SH_EEENS5_IJSH_SC_EEEEEEENSN_INS5_IJNS5_IJNS5_IJSQ_SC_EEEST_EEESC_NS5_IJSC_NSA_ILi2EEEEEEEEENS5_IJNS5_IJNS5_IJST_SZ_EEESY_EEESX_NS5_IJSP_SZ_EEEEEEEEEEEvNS4_8identityENS5_IJNS4_28SM100_TMA_2SM_LOAD_MULTICASTES26_EEES24_vS25_EENS_8epilogue10collective18CollectiveEpilogueINS29_23Sm100TmaWarpSpecializedILi3ELi2ELi32ELb1ELb0EEEJNS5_IJSH_SG_SH_EEENS5_IJNSN_ISH_SC_EENSN_ISO_SC_EEEEENS_10bfloat16_tESM_S2I_SM_NS29_6fusion15FusionCallbacksIS2D_NS2J_17LinearCombinationIS2I_fS2I_fLNS_15FloatRoundStyleE2EEES2E_S2H_JEEENS4_5SM1004TMEM4LOAD26SM100_TMEM_LOAD_32dp32b32xENS4_13SM90_TMA_LOADENS1L_IS1N_NS1O_ILi16EEENSN_INS5_IJSB_SO_EEENS5_IJSO_SC_EEEEEEENS4_39AutoVectorizingCopyWithAssumedAlignmentILi128EEENS4_14SM90_TMA_STOREES2Y_S30_S30_EEEvvEEEEvNT_6ParamsE,"a",@progbits
	.sectionflags	@""
	.align	4
.nv.constant0._ZN7cutlass13device_kernelINS_4gemm6kernel13GemmUniversalIN4cute5tupleIJiiiiEEENS1_10collective13CollectiveMmaINS1_46MainloopSm100TmaUmmaWarpSpecializedBlockScaledILi16ELi2ELi2ENS5_IJNS4_1CILi8EEENSA_ILi1EEESC_EEEEENS5_IJNSA_ILi256EEENSA_ILi64EEENSA_ILi128EEEEEENS5_IJNS_12float_e2m1_tENS_13float_ue4m3_tEEEENS5_IJNS5_IJlSC_lEEENS4_6LayoutINS5_IJNS5_IJNS5_IJNSA_ILi32EEENSA_ILi4EEEEEEiEEENS5_IJNS5_IJNSA_ILi16EEESP_EEEiEEENS5_IJSC_iEEEEEENS5_IJSU_NS5_IJNS5_IJNSA_ILi0EEESC_EEENSA_ILi512EEEEEENS5_IJSX_iEEEEEEEEEEESL_S14_NS4_8TiledMMAINS4_8MMA_AtomIJNS4_23SM100_MMA_MXF4_2x1SM_SSISJ_SJ_fSK_Li256ELi64ELi16ELNS4_4UMMA5MajorE0ELS19_0ELNS18_7ScaleInE0ELS1A_0EEEEEENSN_INS5_IJSC_SC_SC_EEENS5_IJSX_SX_SX_EEEEENS5_IJNS4_10UnderscoreES1G_S1G_EEEEENS5_IJNS4_18SM100_TMA_2SM_LOADES1J_EEENS5_IJNS4_14ComposedLayoutINS4_7SwizzleILi2ELi4ELi3EEENS4_18smem_ptr_flag_bitsILi4EEENSN_INS5_IJSB_SH_EEENS5_IJSH_SC_EEEEEEENSN_INS5_IJNS5_IJNS5_IJSQ_SC_EEEST_EEESC_NS5_IJSC_NSA_ILi2EEEEEEEEENS5_IJNS5_IJNS5_IJST_SZ_EEESY_EEESX_NS5_IJSP_SZ_EEEEEEEEEEEvNS4_8identityENS5_IJNS4_28SM100_TMA_2SM_LOAD_MULTICASTES26_EEES24_vS25_EENS_8epilogue10collective18CollectiveEpilogueINS29_23Sm100TmaWarpSpecializedILi3ELi2ELi32ELb1ELb0EEEJNS5_IJSH_SG_SH_EEENS5_IJNSN_ISH_SC_EENSN_ISO_SC_EEEEENS_10bfloat16_tESM_S2I_SM_NS29_6fusion15FusionCallbacksIS2D_NS2J_17LinearCombinationIS2I_fS2I_fLNS_15FloatRoundStyleE2EEES2E_S2H_JEEENS4_5SM1004TMEM4LOAD26SM100_TMEM_LOAD_32dp32b32xENS4_13SM90_TMA_LOADENS1L_IS1N_NS1O_ILi16EEENSN_INS5_IJSB_SO_EEENS5_IJSO_SC_EEEEEEENS4_39AutoVectorizingCopyWithAssumedAlignmentILi128EEENS4_14SM90_TMA_STOREES2Y_S30_S30_EEEvvEEEEvNT_6ParamsE:
	.zero		3968


//--------------------- SYMBOLS --------------------------

	.type		.nv.reservedSmem.offset0,@object
	.size		.nv.reservedSmem.offset0,0x4
	.type		.nv.reservedSmem.cap,@object
	.size		.nv.reservedSmem.cap,0x4
	.type		__assertfail,@function
